//
// Generated by NVIDIA NVVM Compiler
//
// Compiler Build ID: CL-36424714
// Cuda compilation tools, release 13.0, V13.0.88
// Based on NVVM 20.0.0
//

.version 9.0
.target sm_100
.address_size 64

	// .globl	_Z6carFSMPfS_mii
.extern .func  (.param .b64 func_retval0) malloc
(
	.param .b64 malloc_param_0
)
;
.extern .func free
(
	.param .b64 free_param_0
)
;
.global .align 1 .b8 _ZN34_INTERNAL_8c5623e6_4_k_cu_b08b61304cuda3std3__45__cpo5beginE[1];
.global .align 1 .b8 _ZN34_INTERNAL_8c5623e6_4_k_cu_b08b61304cuda3std3__45__cpo3endE[1];
.global .align 1 .b8 _ZN34_INTERNAL_8c5623e6_4_k_cu_b08b61304cuda3std3__45__cpo6cbeginE[1];
.global .align 1 .b8 _ZN34_INTERNAL_8c5623e6_4_k_cu_b08b61304cuda3std3__45__cpo4cendE[1];
.global .align 1 .b8 _ZN34_INTERNAL_8c5623e6_4_k_cu_b08b61304cuda3std3__45__cpo6rbeginE[1];
.global .align 1 .b8 _ZN34_INTERNAL_8c5623e6_4_k_cu_b08b61304cuda3std3__45__cpo4rendE[1];
.global .align 1 .b8 _ZN34_INTERNAL_8c5623e6_4_k_cu_b08b61304cuda3std3__45__cpo7crbeginE[1];
.global .align 1 .b8 _ZN34_INTERNAL_8c5623e6_4_k_cu_b08b61304cuda3std3__45__cpo5crendE[1];
.global .align 1 .b8 _ZN34_INTERNAL_8c5623e6_4_k_cu_b08b61304cuda3std3__436_GLOBAL__N__8c5623e6_4_k_cu_b08b61306ignoreE[1];
.global .align 1 .b8 _ZN34_INTERNAL_8c5623e6_4_k_cu_b08b61304cuda3std3__419piecewise_constructE[1];
.global .align 1 .b8 _ZN34_INTERNAL_8c5623e6_4_k_cu_b08b61304cuda3std3__48in_placeE[1];
.global .align 1 .b8 _ZN34_INTERNAL_8c5623e6_4_k_cu_b08b61304cuda3std3__420unreachable_sentinelE[1];
.global .align 1 .b8 _ZN34_INTERNAL_8c5623e6_4_k_cu_b08b61304cuda3std3__47nulloptE[1];
.global .align 1 .b8 _ZN34_INTERNAL_8c5623e6_4_k_cu_b08b61304cuda3std3__48unexpectE[1];
.global .align 1 .b8 _ZN34_INTERNAL_8c5623e6_4_k_cu_b08b61304cuda3std6ranges3__45__cpo4swapE[1];
.global .align 1 .b8 _ZN34_INTERNAL_8c5623e6_4_k_cu_b08b61304cuda3std6ranges3__45__cpo9iter_moveE[1];
.global .align 1 .b8 _ZN34_INTERNAL_8c5623e6_4_k_cu_b08b61304cuda3std6ranges3__45__cpo5beginE[1];
.global .align 1 .b8 _ZN34_INTERNAL_8c5623e6_4_k_cu_b08b61304cuda3std6ranges3__45__cpo3endE[1];
.global .align 1 .b8 _ZN34_INTERNAL_8c5623e6_4_k_cu_b08b61304cuda3std6ranges3__45__cpo6cbeginE[1];
.global .align 1 .b8 _ZN34_INTERNAL_8c5623e6_4_k_cu_b08b61304cuda3std6ranges3__45__cpo4cendE[1];
.global .align 1 .b8 _ZN34_INTERNAL_8c5623e6_4_k_cu_b08b61304cuda3std6ranges3__45__cpo7advanceE[1];
.global .align 1 .b8 _ZN34_INTERNAL_8c5623e6_4_k_cu_b08b61304cuda3std6ranges3__45__cpo9iter_swapE[1];
.global .align 1 .b8 _ZN34_INTERNAL_8c5623e6_4_k_cu_b08b61304cuda3std6ranges3__45__cpo4nextE[1];
.global .align 1 .b8 _ZN34_INTERNAL_8c5623e6_4_k_cu_b08b61304cuda3std6ranges3__45__cpo4prevE[1];
.global .align 1 .b8 _ZN34_INTERNAL_8c5623e6_4_k_cu_b08b61304cuda3std6ranges3__45__cpo4dataE[1];
.global .align 1 .b8 _ZN34_INTERNAL_8c5623e6_4_k_cu_b08b61304cuda3std6ranges3__45__cpo5cdataE[1];
.global .align 1 .b8 _ZN34_INTERNAL_8c5623e6_4_k_cu_b08b61304cuda3std6ranges3__45__cpo4sizeE[1];
.global .align 1 .b8 _ZN34_INTERNAL_8c5623e6_4_k_cu_b08b61304cuda3std6ranges3__45__cpo5ssizeE[1];
.global .align 1 .b8 _ZN34_INTERNAL_8c5623e6_4_k_cu_b08b61304cuda3std6ranges3__45__cpo8distanceE[1];
.global .align 1 .b8 _ZN34_INTERNAL_8c5623e6_4_k_cu_b08b61306thrust24THRUST_300001_SM_1000_NS8cuda_cub3parE[1];
.global .align 1 .b8 _ZN34_INTERNAL_8c5623e6_4_k_cu_b08b61306thrust24THRUST_300001_SM_1000_NS8cuda_cub10par_nosyncE[1];
.global .align 1 .b8 _ZN34_INTERNAL_8c5623e6_4_k_cu_b08b61306thrust24THRUST_300001_SM_1000_NS6system6detail10sequential3seqE[1];
.global .align 1 .b8 _ZN34_INTERNAL_8c5623e6_4_k_cu_b08b61306thrust24THRUST_300001_SM_1000_NS12placeholders2_1E[1];
.global .align 1 .b8 _ZN34_INTERNAL_8c5623e6_4_k_cu_b08b61306thrust24THRUST_300001_SM_1000_NS12placeholders2_2E[1];
.global .align 1 .b8 _ZN34_INTERNAL_8c5623e6_4_k_cu_b08b61306thrust24THRUST_300001_SM_1000_NS12placeholders2_3E[1];
.global .align 1 .b8 _ZN34_INTERNAL_8c5623e6_4_k_cu_b08b61306thrust24THRUST_300001_SM_1000_NS12placeholders2_4E[1];
.global .align 1 .b8 _ZN34_INTERNAL_8c5623e6_4_k_cu_b08b61306thrust24THRUST_300001_SM_1000_NS12placeholders2_5E[1];
.global .align 1 .b8 _ZN34_INTERNAL_8c5623e6_4_k_cu_b08b61306thrust24THRUST_300001_SM_1000_NS12placeholders2_6E[1];
.global .align 1 .b8 _ZN34_INTERNAL_8c5623e6_4_k_cu_b08b61306thrust24THRUST_300001_SM_1000_NS12placeholders2_7E[1];
.global .align 1 .b8 _ZN34_INTERNAL_8c5623e6_4_k_cu_b08b61306thrust24THRUST_300001_SM_1000_NS12placeholders2_8E[1];
.global .align 1 .b8 _ZN34_INTERNAL_8c5623e6_4_k_cu_b08b61306thrust24THRUST_300001_SM_1000_NS12placeholders2_9E[1];
.global .align 1 .b8 _ZN34_INTERNAL_8c5623e6_4_k_cu_b08b61306thrust24THRUST_300001_SM_1000_NS12placeholders3_10E[1];
.global .align 1 .b8 _ZN34_INTERNAL_8c5623e6_4_k_cu_b08b61306thrust24THRUST_300001_SM_1000_NS3seqE[1];

.visible .entry _Z6carFSMPfS_mii(
	.param .u64 .ptr .align 1 _Z6carFSMPfS_mii_param_0,
	.param .u64 .ptr .align 1 _Z6carFSMPfS_mii_param_1,
	.param .u64 _Z6carFSMPfS_mii_param_2,
	.param .u32 _Z6carFSMPfS_mii_param_3,
	.param .u32 _Z6carFSMPfS_mii_param_4
)
{
	.reg .pred 	%p<15>;
	.reg .b32 	%r<34>;
	.reg .b32 	%f<2>;
	.reg .b64 	%rd<5>;

	ld.param.u64 	%rd1, [_Z6carFSMPfS_mii_param_1];
	ld.param.u32 	%r13, [_Z6carFSMPfS_mii_param_3];
	mov.u32 	%r14, %ctaid.x;
	mov.u32 	%r15, %ntid.x;
	mov.u32 	%r16, %tid.x;
	mad.lo.s32 	%r1, %r14, %r15, %r16;
	setp.ge.s32 	%p2, %r1, %r13;
	@%p2 bra 	$L__BB0_12;
	mov.b32 	%r32, 5;
	mov.b32 	%r33, 0;
	mov.b32 	%r31, 1;
	mov.u32 	%r28, %r31;
$L__BB0_2:
	mov.u32 	%r4, %r33;
	mov.pred 	%p14, -1;
	mov.b32 	%r20, 2;
	setp.gt.s32 	%p4, %r31, 2;
	@%p4 bra 	$L__BB0_8;
	setp.eq.s32 	%p6, %r31, 1;
	mov.u32 	%r31, %r20;
	mov.u32 	%r33, %r4;
	@%p6 bra 	$L__BB0_10;
	setp.eq.s32 	%p10, %r4, 10;
	mov.b32 	%r33, 10;
	mov.b32 	%r31, 4;
	@%p10 bra 	$L__BB0_10;
	setp.lt.s32 	%p12, %r32, 2;
	mov.b32 	%r31, 3;
	mov.u32 	%r33, %r4;
	@%p12 bra 	$L__BB0_10;
	add.s32 	%r33, %r4, 1;
	add.s32 	%r32, %r32, -1;
	mov.u32 	%r31, %r20;
	bra.uni 	$L__BB0_10;
$L__BB0_7:
	add.s32 	%r32, %r32, 5;
	mov.u32 	%r31, %r20;
	mov.u32 	%r33, %r4;
	bra.uni 	$L__BB0_10;
$L__BB0_8:
	setp.eq.s32 	%p5, %r31, 3;
	@%p5 bra 	$L__BB0_7;
	mov.pred 	%p14, 0;
	mov.b32 	%r31, 4;
	mov.u32 	%r33, %r4;
$L__BB0_10:
	add.s32 	%r28, %r28, 1;
	@%p14 bra 	$L__BB0_2;
	cvt.rn.f32.u32 	%f1, %r28;
	cvta.to.global.u64 	%rd2, %rd1;
	mul.wide.s32 	%rd3, %r1, 4;
	add.s64 	%rd4, %rd2, %rd3;
	st.global.f32 	[%rd4], %f1;
$L__BB0_12:
	ret;

}
	// .globl	_Z8myKernelP4NodeS0_mii11KernelArrayIS_ES2_i
.visible .entry _Z8myKernelP4NodeS0_mii11KernelArrayIS_ES2_i(
	.param .u64 .ptr .align 1 _Z8myKernelP4NodeS0_mii11KernelArrayIS_ES2_i_param_0,
	.param .u64 .ptr .align 1 _Z8myKernelP4NodeS0_mii11KernelArrayIS_ES2_i_param_1,
	.param .u64 _Z8myKernelP4NodeS0_mii11KernelArrayIS_ES2_i_param_2,
	.param .u32 _Z8myKernelP4NodeS0_mii11KernelArrayIS_ES2_i_param_3,
	.param .u32 _Z8myKernelP4NodeS0_mii11KernelArrayIS_ES2_i_param_4,
	.param .align 8 .b8 _Z8myKernelP4NodeS0_mii11KernelArrayIS_ES2_i_param_5[16],
	.param .align 8 .b8 _Z8myKernelP4NodeS0_mii11KernelArrayIS_ES2_i_param_6[16],
	.param .u32 _Z8myKernelP4NodeS0_mii11KernelArrayIS_ES2_i_param_7
)
{
	.local .align 16 .b8 	__local_depot1[80];
	.reg .b64 	%SP;
	.reg .b64 	%SPL;
	.reg .pred 	%p<64>;
	.reg .b16 	%rs<15>;
	.reg .b32 	%r<188>;
	.reg .b64 	%rd<139>;

	mov.u64 	%SPL, __local_depot1;
	cvta.local.u64 	%SP, %SPL;
	ld.param.u64 	%rd64, [_Z8myKernelP4NodeS0_mii11KernelArrayIS_ES2_i_param_6];
	ld.param.u64 	%rd63, [_Z8myKernelP4NodeS0_mii11KernelArrayIS_ES2_i_param_5];
	ld.param.u32 	%r76, [_Z8myKernelP4NodeS0_mii11KernelArrayIS_ES2_i_param_7];
	add.u64 	%rd1, %SPL, 48;
	add.u64 	%rd2, %SPL, 64;
	mov.u32 	%r77, %ctaid.x;
	mov.u32 	%r78, %ntid.x;
	mov.u32 	%r79, %tid.x;
	mad.lo.s32 	%r1, %r77, %r78, %r79;
	mov.b64 	%rd67, 0;
	st.local.v2.u64 	[%rd1], {%rd67, %rd67};
	st.local.v2.u64 	[%rd2], {%rd67, %rd67};
	setp.ge.s32 	%p1, %r1, %r76;
	@%p1 bra 	$L__BB1_97;
	cvta.to.global.u64 	%rd69, %rd64;
	cvta.to.global.u64 	%rd70, %rd63;
	mul.wide.s32 	%rd71, %r1, 40;
	add.s64 	%rd72, %rd70, %rd71;
	ld.global.u32 	%r2, [%rd72+4];
	ld.global.u32 	%r3, [%rd72+8];
	add.s64 	%rd73, %rd69, %rd71;
	ld.global.u32 	%r4, [%rd73+4];
	ld.global.u32 	%r5, [%rd73+8];
	mul.wide.s32 	%rd74, %r1, 8;
	add.s64 	%rd3, %rd1, %rd74;
	mov.b64 	%rd111, 0;
	{ // callseq 0, 0
	.param .b64 param0;
	st.param.b64 	[param0], 48;
	.param .b64 retval0;
	call.uni (retval0), 
	malloc, 
	(
	param0
	);
	ld.param.b64 	%rd116, [retval0];
	} // callseq 0
$L__BB1_2:
	add.s64 	%rd76, %rd116, %rd111;
	mov.b16 	%rs9, 0;
	st.u8 	[%rd76+12], %rs9;
	add.s64 	%rd6, %rd111, 1;
	setp.lt.u64 	%p2, %rd111, 27;
	mov.u64 	%rd111, %rd6;
	@%p2 bra 	$L__BB1_2;
	mov.b32 	%r81, 1;
	st.v2.u32 	[%rd116], {%r81, %r2};
	st.u32 	[%rd116+8], %r3;
	ld.local.u64 	%rd77, [%rd3];
	st.u64 	[%rd116+40], %rd77;
	st.local.u64 	[%rd3], %rd116;
	add.s64 	%rd7, %rd2, %rd74;
$L__BB1_4:
	mov.b32 	%r174, 0;
	mov.u64 	%rd113, %rd116;
$L__BB1_5:
	setp.ne.s32 	%p3, %r174, 0;
	@%p3 bra 	$L__BB1_7;
	ld.v2.u32 	{%r181, %r182}, [%rd113];
	ld.v2.u32 	{%r183, %r184}, [%rd113+8];
	ld.v2.u32 	{%r185, %r186}, [%rd113+16];
	bra.uni 	$L__BB1_9;
$L__BB1_7:
	ld.u32 	%r25, [%rd113+20];
	setp.ge.s32 	%p4, %r25, %r186;
	@%p4 bra 	$L__BB1_9;
	ld.v2.u32 	{%r181, %r182}, [%rd113];
	ld.v2.u32 	{%r183, %r184}, [%rd113+8];
	ld.u32 	%r185, [%rd113+16];
	mov.u32 	%r186, %r25;
$L__BB1_9:
	ld.u64 	%rd113, [%rd113+40];
	add.s32 	%r174, %r174, 1;
	setp.ne.s64 	%p5, %rd113, 0;
	@%p5 bra 	$L__BB1_5;
	{ // callseq 1, 0
	.param .b64 param0;
	st.param.b64 	[param0], 48;
	.param .b64 retval0;
	call.uni (retval0), 
	malloc, 
	(
	param0
	);
	ld.param.b64 	%rd138, [retval0];
	} // callseq 1
	mov.b16 	%rs10, 0;
	st.u8 	[%rd138+24], %rs10;
	st.u8 	[%rd138+25], %rs10;
	st.u8 	[%rd138+26], %rs10;
	st.u8 	[%rd138+27], %rs10;
	st.u8 	[%rd138+28], %rs10;
	st.u8 	[%rd138+29], %rs10;
	st.u8 	[%rd138+30], %rs10;
	st.u8 	[%rd138+31], %rs10;
	st.u8 	[%rd138+32], %rs10;
	st.u8 	[%rd138+33], %rs10;
	st.u8 	[%rd138+34], %rs10;
	st.u8 	[%rd138+35], %rs10;
	st.u8 	[%rd138+36], %rs10;
	st.u8 	[%rd138+37], %rs10;
	st.u8 	[%rd138+38], %rs10;
	st.u8 	[%rd138+39], %rs10;
	st.v2.u32 	[%rd138], {%r181, %r182};
	st.v2.u32 	[%rd138+8], {%r183, %r184};
	st.v2.u32 	[%rd138+16], {%r185, %r186};
	ld.local.u64 	%rd81, [%rd7];
	st.u64 	[%rd138+40], %rd81;
	st.local.u64 	[%rd7], %rd138;
	mov.u64 	%rd114, %rd116;
$L__BB1_11:
	mov.u64 	%rd12, %rd115;
	mov.u64 	%rd115, %rd114;
	ld.u32 	%r83, [%rd115+20];
	setp.ne.s32 	%p6, %r83, %r186;
	@%p6 bra 	$L__BB1_17;
	ld.u32 	%r84, [%rd115+4];
	setp.ne.s32 	%p7, %r84, %r182;
	@%p7 bra 	$L__BB1_17;
	ld.u32 	%r85, [%rd115+8];
	setp.ne.s32 	%p8, %r85, %r183;
	@%p8 bra 	$L__BB1_17;
	setp.ne.s64 	%p10, %rd115, %rd116;
	@%p10 bra 	$L__BB1_16;
	ld.u64 	%rd116, [%rd115+40];
	{ // callseq 3, 0
	.param .b64 param0;
	st.param.b64 	[param0], %rd115;
	call.uni 
	free, 
	(
	param0
	);
	} // callseq 3
	bra.uni 	$L__BB1_18;
$L__BB1_16:
	ld.u64 	%rd82, [%rd115+40];
	st.u64 	[%rd12+40], %rd82;
	{ // callseq 2, 0
	.param .b64 param0;
	st.param.b64 	[param0], %rd115;
	call.uni 
	free, 
	(
	param0
	);
	} // callseq 2
	bra.uni 	$L__BB1_18;
$L__BB1_17:
	ld.u64 	%rd114, [%rd115+40];
	setp.ne.s64 	%p9, %rd114, 0;
	@%p9 bra 	$L__BB1_11;
$L__BB1_18:
	mov.u64 	%rd117, %rd138;
$L__BB1_19:
	ld.u32 	%r86, [%rd117+4];
	setp.ne.s32 	%p11, %r86, %r4;
	@%p11 bra 	$L__BB1_21;
	ld.u32 	%r87, [%rd117+8];
	setp.eq.s32 	%p12, %r87, %r5;
	@%p12 bra 	$L__BB1_95;
$L__BB1_21:
	ld.u64 	%rd117, [%rd117+40];
	setp.ne.s64 	%p13, %rd117, 0;
	@%p13 bra 	$L__BB1_19;
	add.s32 	%r50, %r182, -1;
	add.s32 	%r51, %r183, -1;
	mov.u64 	%rd118, %rd138;
$L__BB1_23:
	ld.u32 	%r88, [%rd118+4];
	setp.ne.s32 	%p14, %r88, %r50;
	@%p14 bra 	$L__BB1_25;
	ld.u32 	%r89, [%rd118+8];
	setp.eq.s32 	%p15, %r89, %r183;
	@%p15 bra 	$L__BB1_40;
$L__BB1_25:
	ld.u64 	%rd118, [%rd118+40];
	setp.ne.s64 	%p16, %rd118, 0;
	@%p16 bra 	$L__BB1_23;
	sub.s32 	%r90, %r183, %r3;
	abs.s32 	%r91, %r90;
	sub.s32 	%r92, %r50, %r2;
	abs.s32 	%r93, %r92;
	add.s32 	%r52, %r91, %r93;
	setp.eq.s64 	%p17, %rd116, 0;
	@%p17 bra 	$L__BB1_31;
	mov.u64 	%rd119, %rd116;
$L__BB1_28:
	ld.u32 	%r94, [%rd119+4];
	setp.ne.s32 	%p18, %r94, %r50;
	@%p18 bra 	$L__BB1_30;
	ld.u32 	%r95, [%rd119+8];
	setp.eq.s32 	%p19, %r95, %r183;
	@%p19 bra 	$L__BB1_34;
$L__BB1_30:
	ld.u64 	%rd119, [%rd119+40];
	setp.eq.s64 	%p20, %rd119, 0;
	@%p20 bra 	$L__BB1_31;
	bra.uni 	$L__BB1_28;
$L__BB1_31:
	mov.b64 	%rd121, 0;
	{ // callseq 4, 0
	.param .b64 param0;
	st.param.b64 	[param0], 48;
	.param .b64 retval0;
	call.uni (retval0), 
	malloc, 
	(
	param0
	);
	ld.param.b64 	%rd87, [retval0];
	} // callseq 4
$L__BB1_32:
	add.s64 	%rd88, %rd87, %rd121;
	mov.b16 	%rs11, 0;
	st.u8 	[%rd88], %rs11;
	add.s64 	%rd27, %rd121, 1;
	setp.lt.u64 	%p25, %rd121, 39;
	mov.u64 	%rd121, %rd27;
	@%p25 bra 	$L__BB1_32;
	sub.s32 	%r100, %r50, %r4;
	abs.s32 	%r101, %r100;
	sub.s32 	%r102, %r183, %r5;
	abs.s32 	%r103, %r102;
	add.s32 	%r104, %r103, %r101;
	st.u32 	[%rd87+4], %r50;
	st.v2.u32 	[%rd87+8], {%r183, %r52};
	add.s32 	%r105, %r52, %r104;
	st.v2.u32 	[%rd87+16], {%r104, %r105};
	st.u64 	[%rd87+40], %rd116;
	mov.u64 	%rd116, %rd87;
	bra.uni 	$L__BB1_40;
$L__BB1_34:
	add.u64 	%rd83, %SP, 0;
	add.u64 	%rd84, %SPL, 0;
	st.local.v2.u32 	[%rd84], {%r181, %r182};
	st.local.v2.u32 	[%rd84+8], {%r183, %r184};
	st.local.v2.u32 	[%rd84+16], {%r185, %r186};
	mov.u64 	%rd120, %rd116;
$L__BB1_35:
	ld.u32 	%r96, [%rd120+4];
	setp.ne.s32 	%p21, %r96, %r50;
	@%p21 bra 	$L__BB1_38;
	ld.u32 	%r97, [%rd120+8];
	setp.ne.s32 	%p22, %r97, %r183;
	@%p22 bra 	$L__BB1_38;
	ld.v2.u32 	{%r98, %r99}, [%rd120+16];
	add.s32 	%r53, %r98, %r52;
	setp.gt.s32 	%p23, %r99, %r53;
	@%p23 bra 	$L__BB1_39;
$L__BB1_38:
	ld.u64 	%rd120, [%rd120+40];
	setp.eq.s64 	%p24, %rd120, 0;
	@%p24 bra 	$L__BB1_40;
	bra.uni 	$L__BB1_35;
$L__BB1_39:
	st.u32 	[%rd120+12], %r52;
	st.u32 	[%rd120+20], %r53;
	st.u64 	[%rd120+32], %rd83;
$L__BB1_40:
	mov.u64 	%rd123, %rd138;
$L__BB1_41:
	ld.u32 	%r106, [%rd123+4];
	setp.ne.s32 	%p26, %r106, %r182;
	@%p26 bra 	$L__BB1_43;
	ld.u32 	%r107, [%rd123+8];
	setp.eq.s32 	%p27, %r107, %r51;
	@%p27 bra 	$L__BB1_58;
$L__BB1_43:
	ld.u64 	%rd123, [%rd123+40];
	setp.ne.s64 	%p28, %rd123, 0;
	@%p28 bra 	$L__BB1_41;
	sub.s32 	%r108, %r51, %r3;
	abs.s32 	%r109, %r108;
	sub.s32 	%r110, %r182, %r2;
	abs.s32 	%r111, %r110;
	add.s32 	%r54, %r109, %r111;
	setp.eq.s64 	%p29, %rd116, 0;
	@%p29 bra 	$L__BB1_49;
	mov.u64 	%rd124, %rd116;
$L__BB1_46:
	ld.u32 	%r112, [%rd124+4];
	setp.ne.s32 	%p30, %r112, %r182;
	@%p30 bra 	$L__BB1_48;
	ld.u32 	%r113, [%rd124+8];
	setp.eq.s32 	%p31, %r113, %r51;
	@%p31 bra 	$L__BB1_52;
$L__BB1_48:
	ld.u64 	%rd124, [%rd124+40];
	setp.eq.s64 	%p32, %rd124, 0;
	@%p32 bra 	$L__BB1_49;
	bra.uni 	$L__BB1_46;
$L__BB1_49:
	mov.b64 	%rd126, 0;
	{ // callseq 5, 0
	.param .b64 param0;
	st.param.b64 	[param0], 48;
	.param .b64 retval0;
	call.uni (retval0), 
	malloc, 
	(
	param0
	);
	ld.param.b64 	%rd93, [retval0];
	} // callseq 5
$L__BB1_50:
	add.s64 	%rd94, %rd93, %rd126;
	mov.b16 	%rs12, 0;
	st.u8 	[%rd94], %rs12;
	add.s64 	%rd37, %rd126, 1;
	setp.lt.u64 	%p37, %rd126, 39;
	mov.u64 	%rd126, %rd37;
	@%p37 bra 	$L__BB1_50;
	sub.s32 	%r118, %r51, %r5;
	abs.s32 	%r119, %r118;
	sub.s32 	%r120, %r182, %r4;
	abs.s32 	%r121, %r120;
	add.s32 	%r122, %r119, %r121;
	st.u32 	[%rd93+4], %r182;
	st.v2.u32 	[%rd93+8], {%r51, %r54};
	add.s32 	%r123, %r54, %r122;
	st.v2.u32 	[%rd93+16], {%r122, %r123};
	st.u64 	[%rd93+40], %rd116;
	mov.u64 	%rd116, %rd93;
	bra.uni 	$L__BB1_58;
$L__BB1_52:
	add.u64 	%rd89, %SP, 0;
	add.u64 	%rd90, %SPL, 0;
	st.local.v2.u32 	[%rd90], {%r181, %r182};
	st.local.v2.u32 	[%rd90+8], {%r183, %r184};
	st.local.v2.u32 	[%rd90+16], {%r185, %r186};
	mov.u64 	%rd125, %rd116;
$L__BB1_53:
	ld.u32 	%r114, [%rd125+4];
	setp.ne.s32 	%p33, %r114, %r182;
	@%p33 bra 	$L__BB1_56;
	ld.u32 	%r115, [%rd125+8];
	setp.ne.s32 	%p34, %r115, %r51;
	@%p34 bra 	$L__BB1_56;
	ld.v2.u32 	{%r116, %r117}, [%rd125+16];
	add.s32 	%r55, %r116, %r54;
	setp.gt.s32 	%p35, %r117, %r55;
	@%p35 bra 	$L__BB1_57;
$L__BB1_56:
	ld.u64 	%rd125, [%rd125+40];
	setp.eq.s64 	%p36, %rd125, 0;
	@%p36 bra 	$L__BB1_58;
	bra.uni 	$L__BB1_53;
$L__BB1_57:
	st.u32 	[%rd125+12], %r54;
	st.u32 	[%rd125+20], %r55;
	st.u64 	[%rd125+32], %rd89;
$L__BB1_58:
	add.s32 	%r56, %r183, 1;
	mov.u64 	%rd128, %rd138;
$L__BB1_59:
	ld.u32 	%r124, [%rd128+4];
	setp.ne.s32 	%p38, %r124, %r182;
	@%p38 bra 	$L__BB1_61;
	ld.u32 	%r125, [%rd128+8];
	setp.eq.s32 	%p39, %r125, %r56;
	@%p39 bra 	$L__BB1_76;
$L__BB1_61:
	ld.u64 	%rd128, [%rd128+40];
	setp.ne.s64 	%p40, %rd128, 0;
	@%p40 bra 	$L__BB1_59;
	sub.s32 	%r126, %r56, %r3;
	abs.s32 	%r127, %r126;
	sub.s32 	%r128, %r182, %r2;
	abs.s32 	%r129, %r128;
	add.s32 	%r57, %r127, %r129;
	setp.eq.s64 	%p41, %rd116, 0;
	@%p41 bra 	$L__BB1_67;
	mov.u64 	%rd129, %rd116;
$L__BB1_64:
	ld.u32 	%r130, [%rd129+4];
	setp.ne.s32 	%p42, %r130, %r182;
	@%p42 bra 	$L__BB1_66;
	ld.u32 	%r131, [%rd129+8];
	setp.eq.s32 	%p43, %r131, %r56;
	@%p43 bra 	$L__BB1_70;
$L__BB1_66:
	ld.u64 	%rd129, [%rd129+40];
	setp.eq.s64 	%p44, %rd129, 0;
	@%p44 bra 	$L__BB1_67;
	bra.uni 	$L__BB1_64;
$L__BB1_67:
	mov.b64 	%rd131, 0;
	{ // callseq 6, 0
	.param .b64 param0;
	st.param.b64 	[param0], 48;
	.param .b64 retval0;
	call.uni (retval0), 
	malloc, 
	(
	param0
	);
	ld.param.b64 	%rd99, [retval0];
	} // callseq 6
$L__BB1_68:
	add.s64 	%rd100, %rd99, %rd131;
	mov.b16 	%rs13, 0;
	st.u8 	[%rd100], %rs13;
	add.s64 	%rd47, %rd131, 1;
	setp.lt.u64 	%p49, %rd131, 39;
	mov.u64 	%rd131, %rd47;
	@%p49 bra 	$L__BB1_68;
	sub.s32 	%r136, %r56, %r5;
	abs.s32 	%r137, %r136;
	sub.s32 	%r138, %r182, %r4;
	abs.s32 	%r139, %r138;
	add.s32 	%r140, %r137, %r139;
	st.u32 	[%rd99+4], %r182;
	st.v2.u32 	[%rd99+8], {%r56, %r57};
	add.s32 	%r141, %r57, %r140;
	st.v2.u32 	[%rd99+16], {%r140, %r141};
	st.u64 	[%rd99+40], %rd116;
	mov.u64 	%rd116, %rd99;
	bra.uni 	$L__BB1_76;
$L__BB1_70:
	add.u64 	%rd95, %SP, 0;
	add.u64 	%rd96, %SPL, 0;
	st.local.v2.u32 	[%rd96], {%r181, %r182};
	st.local.v2.u32 	[%rd96+8], {%r183, %r184};
	st.local.v2.u32 	[%rd96+16], {%r185, %r186};
	mov.u64 	%rd130, %rd116;
$L__BB1_71:
	ld.u32 	%r132, [%rd130+4];
	setp.ne.s32 	%p45, %r132, %r182;
	@%p45 bra 	$L__BB1_74;
	ld.u32 	%r133, [%rd130+8];
	setp.ne.s32 	%p46, %r133, %r56;
	@%p46 bra 	$L__BB1_74;
	ld.v2.u32 	{%r134, %r135}, [%rd130+16];
	add.s32 	%r58, %r134, %r57;
	setp.gt.s32 	%p47, %r135, %r58;
	@%p47 bra 	$L__BB1_75;
$L__BB1_74:
	ld.u64 	%rd130, [%rd130+40];
	setp.eq.s64 	%p48, %rd130, 0;
	@%p48 bra 	$L__BB1_76;
	bra.uni 	$L__BB1_71;
$L__BB1_75:
	st.u32 	[%rd130+12], %r57;
	st.u32 	[%rd130+20], %r58;
	st.u64 	[%rd130+32], %rd95;
$L__BB1_76:
	add.s32 	%r59, %r182, 1;
	mov.u64 	%rd133, %rd138;
$L__BB1_77:
	ld.u32 	%r142, [%rd133+4];
	setp.ne.s32 	%p50, %r142, %r59;
	@%p50 bra 	$L__BB1_79;
	ld.u32 	%r143, [%rd133+8];
	setp.eq.s32 	%p51, %r143, %r183;
	@%p51 bra 	$L__BB1_94;
$L__BB1_79:
	ld.u64 	%rd133, [%rd133+40];
	setp.ne.s64 	%p52, %rd133, 0;
	@%p52 bra 	$L__BB1_77;
	sub.s32 	%r144, %r183, %r3;
	abs.s32 	%r145, %r144;
	sub.s32 	%r146, %r59, %r2;
	abs.s32 	%r147, %r146;
	add.s32 	%r60, %r145, %r147;
	setp.eq.s64 	%p53, %rd116, 0;
	@%p53 bra 	$L__BB1_85;
	mov.u64 	%rd134, %rd116;
$L__BB1_82:
	ld.u32 	%r148, [%rd134+4];
	setp.ne.s32 	%p54, %r148, %r59;
	@%p54 bra 	$L__BB1_84;
	ld.u32 	%r149, [%rd134+8];
	setp.eq.s32 	%p55, %r149, %r183;
	@%p55 bra 	$L__BB1_88;
$L__BB1_84:
	ld.u64 	%rd134, [%rd134+40];
	setp.eq.s64 	%p56, %rd134, 0;
	@%p56 bra 	$L__BB1_85;
	bra.uni 	$L__BB1_82;
$L__BB1_85:
	mov.b64 	%rd136, 0;
	{ // callseq 7, 0
	.param .b64 param0;
	st.param.b64 	[param0], 48;
	.param .b64 retval0;
	call.uni (retval0), 
	malloc, 
	(
	param0
	);
	ld.param.b64 	%rd105, [retval0];
	} // callseq 7
$L__BB1_86:
	add.s64 	%rd106, %rd105, %rd136;
	mov.b16 	%rs14, 0;
	st.u8 	[%rd106], %rs14;
	add.s64 	%rd57, %rd136, 1;
	setp.lt.u64 	%p61, %rd136, 39;
	mov.u64 	%rd136, %rd57;
	@%p61 bra 	$L__BB1_86;
	sub.s32 	%r154, %r59, %r4;
	abs.s32 	%r155, %r154;
	sub.s32 	%r156, %r183, %r5;
	abs.s32 	%r157, %r156;
	add.s32 	%r158, %r157, %r155;
	st.u32 	[%rd105+4], %r59;
	st.v2.u32 	[%rd105+8], {%r183, %r60};
	add.s32 	%r159, %r60, %r158;
	st.v2.u32 	[%rd105+16], {%r158, %r159};
	st.u64 	[%rd105+40], %rd116;
	mov.u64 	%rd116, %rd105;
	bra.uni 	$L__BB1_94;
$L__BB1_88:
	add.u64 	%rd101, %SP, 0;
	add.u64 	%rd102, %SPL, 0;
	st.local.v2.u32 	[%rd102], {%r181, %r182};
	st.local.v2.u32 	[%rd102+8], {%r183, %r184};
	st.local.v2.u32 	[%rd102+16], {%r185, %r186};
	mov.u64 	%rd135, %rd116;
$L__BB1_89:
	ld.u32 	%r150, [%rd135+4];
	setp.ne.s32 	%p57, %r150, %r59;
	@%p57 bra 	$L__BB1_92;
	ld.u32 	%r151, [%rd135+8];
	setp.ne.s32 	%p58, %r151, %r183;
	@%p58 bra 	$L__BB1_92;
	ld.v2.u32 	{%r152, %r153}, [%rd135+16];
	add.s32 	%r61, %r152, %r60;
	setp.gt.s32 	%p59, %r153, %r61;
	@%p59 bra 	$L__BB1_93;
$L__BB1_92:
	ld.u64 	%rd135, [%rd135+40];
	setp.eq.s64 	%p60, %rd135, 0;
	@%p60 bra 	$L__BB1_94;
	bra.uni 	$L__BB1_89;
$L__BB1_93:
	st.u32 	[%rd135+12], %r60;
	st.u32 	[%rd135+20], %r61;
	st.u64 	[%rd135+32], %rd101;
$L__BB1_94:
	setp.ne.s64 	%p62, %rd116, 0;
	@%p62 bra 	$L__BB1_4;
$L__BB1_95:
	ld.param.u64 	%rd110, [_Z8myKernelP4NodeS0_mii11KernelArrayIS_ES2_i_param_1];
	cvta.to.global.u64 	%rd59, %rd110;
	mov.b32 	%r187, 0;
$L__BB1_96:
	ld.u64 	%rd61, [%rd138+40];
	ld.v2.u32 	{%r161, %r162}, [%rd138];
	ld.v2.u32 	{%r163, %r164}, [%rd138+8];
	ld.v2.u32 	{%r165, %r166}, [%rd138+16];
	ld.u32 	%r167, [%rd138+24];
	ld.u64 	%rd107, [%rd138+32];
	{ // callseq 8, 0
	.param .b64 param0;
	st.param.b64 	[param0], %rd138;
	call.uni 
	free, 
	(
	param0
	);
	} // callseq 8
	mul.wide.u32 	%rd108, %r187, 40;
	add.s64 	%rd109, %rd59, %rd108;
	st.global.v2.u32 	[%rd109], {%r161, %r162};
	st.global.v2.u32 	[%rd109+8], {%r163, %r164};
	st.global.v2.u32 	[%rd109+16], {%r165, %r166};
	st.global.u32 	[%rd109+24], %r167;
	st.global.u64 	[%rd109+32], %rd107;
	add.s32 	%r187, %r187, 1;
	setp.ne.s64 	%p63, %rd61, 0;
	mov.u64 	%rd138, %rd61;
	@%p63 bra 	$L__BB1_96;
$L__BB1_97:
	ret;

}
	// .globl	_ZN3cub18CUB_300001_SM_10006detail11EmptyKernelIvEEvv
.visible .entry _ZN3cub18CUB_300001_SM_10006detail11EmptyKernelIvEEvv()
{


	ret;

}


// ===== COMPILED SASS (sm_100) =====

	.target	sm_100

	.elftype	@"ET_EXEC"


//--------------------- .note.nv.tkinfo           --------------------------
	.section	.note.nv.tkinfo,"",@"SHT_NOTE"
	.sectionflags	@"SHF_NOTE_NV_TKINFO"
	.tkinfo
        /*0018*/ 	.word	0x00000002
        /*0030*/ 	.string	""
        /*0030*/ 	.string	"ptxas"
        /*0030*/ 	.string	"Cuda compilation tools, release 13.0, V13.0.88"
        /*0030*/ 	.string	"Build cuda_13.0.r13.0/compiler.36424714_0"
        /*0030*/ 	.string	"-arch sm_100 -m 64 "



//--------------------- .note.nv.cuinfo           --------------------------
	.section	.note.nv.cuinfo,"",@"SHT_NOTE"
	.sectionflags	@"SHF_NOTE_NV_CUINFO"
        /*0018*/ 	.short	0x0002
        /*001a*/ 	.short	0x0064
        /*001c*/ 	.short	0x0082
	.zero		2


//--------------------- .nv.info                  --------------------------
	.section	.nv.info,"",@"SHT_CUDA_INFO"
	.align	4


	//----- nvinfo : EIATTR_REGCOUNT
	.align		4
        /*0000*/ 	.byte	0x04, 0x2f
        /*0002*/ 	.short	(.L_44 - .L_43)
	.align		4
.L_43:
        /*0004*/ 	.word	index@(_Z6carFSMPfS_mii)
        /*0008*/ 	.word	0x0000000a


	//----- nvinfo : EIATTR_FRAME_SIZE
	.align		4
.L_44:
        /*000c*/ 	.byte	0x04, 0x11
        /*000e*/ 	.short	(.L_46 - .L_45)
	.align		4
.L_45:
        /*0010*/ 	.word	index@(_Z6carFSMPfS_mii)
        /*0014*/ 	.word	0x00000000


	//----- nvinfo : EIATTR_REGCOUNT
	.align		4
.L_46:
        /*0018*/ 	.byte	0x04, 0x2f
        /*001a*/ 	.short	(.L_48 - .L_47)
	.align		4
.L_47:
        /*001c*/ 	.word	index@(_Z8myKernelP4NodeS0_mii11KernelArrayIS_ES2_i)
        /*0020*/ 	.word	0x0000002a


	//----- nvinfo : EIATTR_FRAME_SIZE
	.align		4
.L_48:
        /*0024*/ 	.byte	0x04, 0x11
        /*0026*/ 	.short	(.L_50 - .L_49)
	.align		4
.L_49:
        /*0028*/ 	.word	index@(_Z8myKernelP4NodeS0_mii11KernelArrayIS_ES2_i)
        /*002c*/ 	.word	0x00000050


	//----- nvinfo : EIATTR_REGCOUNT
	.align		4
.L_50:
        /*0030*/ 	.byte	0x04, 0x2f
        /*0032*/ 	.short	(.L_52 - .L_51)
	.align		4
.L_51:
        /*0034*/ 	.word	index@(_ZN3cub18CUB_300001_SM_10006detail11EmptyKernelIvEEvv)
        /*0038*/ 	.word	0x00000004


	//----- nvinfo : EIATTR_FRAME_SIZE
	.align		4
.L_52:
        /*003c*/ 	.byte	0x04, 0x11
        /*003e*/ 	.short	(.L_54 - .L_53)
	.align		4
.L_53:
        /*0040*/ 	.word	index@(_ZN3cub18CUB_300001_SM_10006detail11EmptyKernelIvEEvv)
        /*0044*/ 	.word	0x00000000


	//----- nvinfo : EIATTR_MIN_STACK_SIZE
	.align		4
.L_54:
        /*0048*/ 	.byte	0x04, 0x12
        /*004a*/ 	.short	(.L_56 - .L_55)
	.align		4
.L_55:
        /*004c*/ 	.word	index@(_ZN3cub18CUB_300001_SM_10006detail11EmptyKernelIvEEvv)
        /*0050*/ 	.word	0x00000000


	//----- nvinfo : EIATTR_MIN_STACK_SIZE
	.align		4
.L_56:
        /*0054*/ 	.byte	0x04, 0x12
        /*0056*/ 	.short	(.L_58 - .L_57)
	.align		4
.L_57:
        /*0058*/ 	.word	index@(_Z8myKernelP4NodeS0_mii11KernelArrayIS_ES2_i)
        /*005c*/ 	.word	0x00000050


	//----- nvinfo : EIATTR_MIN_STACK_SIZE
	.align		4
.L_58:
        /*0060*/ 	.byte	0x04, 0x12
        /*0062*/ 	.short	(.L_60 - .L_59)
	.align		4
.L_59:
        /*0064*/ 	.word	index@(_Z6carFSMPfS_mii)
        /*0068*/ 	.word	0x00000000
.L_60:


//--------------------- .nv.compat                --------------------------
	.section	.nv.compat,"",@"SHT_CUDA_COMPAT_INFO"
	.align	4
        /*0000*/ 	.byte	0x02, 0x09, 0x00, 0x00, 0x02, 0x02, 0x01, 0x00, 0x02, 0x05, 0x05, 0x00, 0x03, 0x07, 0x01, 0x01
        /*0010*/ 	.byte	0x02, 0x03, 0x00, 0x00, 0x02, 0x06, 0x01, 0x00, 0x04, 0x0b, 0x08, 0x00, 0x09, 0x00, 0x00, 0x00
        /*0020*/ 	.byte	0x00, 0x00, 0x00, 0x00


//--------------------- .nv.info._ZN3cub18CUB_300001_SM_10006detail11EmptyKernelIvEEvv --------------------------
	.section	.nv.info._ZN3cub18CUB_300001_SM_10006detail11EmptyKernelIvEEvv,"",@"SHT_CUDA_INFO"
	.sectionflags	@""
	.align	4


	//----- nvinfo : EIATTR_CUDA_API_VERSION
	.align		4
        /*0000*/ 	.byte	0x04, 0x37
        /*0002*/ 	.short	(.L_62 - .L_61)
.L_61:
        /*0004*/ 	.word	0x00000082


	//----- nvinfo : EIATTR_SPARSE_MMA_MASK
	.align		4
.L_62:
        /*0008*/ 	.byte	0x03, 0x50
        /*000a*/ 	.short	0x0000


	//----- nvinfo : EIATTR_MAXREG_COUNT
	.align		4
        /*000c*/ 	.byte	0x03, 0x1b
        /*000e*/ 	.short	0x00ff


	//----- nvinfo : EIATTR_MERCURY_ISA_VERSION
	.align		4
        /*0010*/ 	.byte	0x03, 0x5f
        /*0012*/ 	.short	0x0101


	//----- nvinfo : EIATTR_VRC_CTA_INIT_COUNT
	.align		4
        /*0014*/ 	.byte	0x02, 0x4a
	.zero		1
	.zero		1


	//----- nvinfo : EIATTR_EXIT_INSTR_OFFSETS
	.align		4
        /*0018*/ 	.byte	0x04, 0x1c
        /*001a*/ 	.short	(.L_64 - .L_63)


	//   ....[0]....
.L_63:
        /*001c*/ 	.word	0x00000010


	//----- nvinfo : EIATTR_SW_WAR
	.align		4
.L_64:
        /*0020*/ 	.byte	0x04, 0x36
        /*0022*/ 	.short	(.L_66 - .L_65)
.L_65:
        /*0024*/ 	.word	0x00000008
.L_66:


//--------------------- .nv.info._Z8myKernelP4NodeS0_mii11KernelArrayIS_ES2_i --------------------------
	.section	.nv.info._Z8myKernelP4NodeS0_mii11KernelArrayIS_ES2_i,"",@"SHT_CUDA_INFO"
	.sectionflags	@""
	.align	4


	//----- nvinfo : EIATTR_CUDA_API_VERSION
	.align		4
        /*0000*/ 	.byte	0x04, 0x37
        /*0002*/ 	.short	(.L_68 - .L_67)
.L_67:
        /*0004*/ 	.word	0x00000082


	//----- nvinfo : EIATTR_KPARAM_INFO
	.align		4
.L_68:
        /*0008*/ 	.byte	0x04, 0x17
        /*000a*/ 	.short	(.L_70 - .L_69)
.L_69:
        /*000c*/ 	.word	0x00000000
        /*0010*/ 	.short	0x0007
        /*0012*/ 	.short	0x0040
        /*0014*/ 	.byte	0x00, 0xf0, 0x11, 0x00


	//----- nvinfo : EIATTR_KPARAM_INFO
	.align		4
.L_70:
        /*0018*/ 	.byte	0x04, 0x17
        /*001a*/ 	.short	(.L_72 - .L_71)
.L_71:
        /*001c*/ 	.word	0x00000000
        /*0020*/ 	.short	0x0006
        /*0022*/ 	.short	0x0030
        /*0024*/ 	.byte	0x00, 0xf0, 0x41, 0x00


	//----- nvinfo : EIATTR_KPARAM_INFO
	.align		4
.L_72:
        /*0028*/ 	.byte	0x04, 0x17
        /*002a*/ 	.short	(.L_74 - .L_73)
.L_73:
        /*002c*/ 	.word	0x00000000
        /*0030*/ 	.short	0x0005
        /*0032*/ 	.short	0x0020
        /*0034*/ 	.byte	0x00, 0xf0, 0x41, 0x00


	//----- nvinfo : EIATTR_KPARAM_INFO
	.align		4
.L_74:
        /*0038*/ 	.byte	0x04, 0x17
        /*003a*/ 	.short	(.L_76 - .L_75)
.L_75:
        /*003c*/ 	.word	0x00000000
        /*0040*/ 	.short	0x0004
        /*0042*/ 	.short	0x001c
        /*0044*/ 	.byte	0x00, 0xf0, 0x11, 0x00


	//----- nvinfo : EIATTR_KPARAM_INFO
	.align		4
.L_76:
        /*0048*/ 	.byte	0x04, 0x17
        /*004a*/ 	.short	(.L_78 - .L_77)
.L_77:
        /*004c*/ 	.word	0x00000000
        /*0050*/ 	.short	0x0003
        /*0052*/ 	.short	0x0018
        /*0054*/ 	.byte	0x00, 0xf0, 0x11, 0x00


	//----- nvinfo : EIATTR_KPARAM_INFO
	.align		4
.L_78:
        /*0058*/ 	.byte	0x04, 0x17
        /*005a*/ 	.short	(.L_80 - .L_79)
.L_79:
        /*005c*/ 	.word	0x00000000
        /*0060*/ 	.short	0x0002
        /*0062*/ 	.short	0x0010
        /*0064*/ 	.byte	0x00, 0xf0, 0x21, 0x00


	//----- nvinfo : EIATTR_KPARAM_INFO
	.align		4
.L_80:
        /*0068*/ 	.byte	0x04, 0x17
        /*006a*/ 	.short	(.L_82 - .L_81)
.L_81:
        /*006c*/ 	.word	0x00000000
        /*0070*/ 	.short	0x0001
        /*0072*/ 	.short	0x0008
        /*0074*/ 	.byte	0x00, 0xf5, 0x21, 0x00


	//----- nvinfo : EIATTR_KPARAM_INFO
	.align		4
.L_82:
        /*0078*/ 	.byte	0x04, 0x17
        /*007a*/ 	.short	(.L_84 - .L_83)
.L_83:
        /*007c*/ 	.word	0x00000000
        /*0080*/ 	.short	0x0000
        /*0082*/ 	.short	0x0000
        /*0084*/ 	.byte	0x00, 0xf5, 0x21, 0x00


	//----- nvinfo : EIATTR_SPARSE_MMA_MASK
	.align		4
.L_84:
        /*0088*/ 	.byte	0x03, 0x50
        /*008a*/ 	.short	0x0000


	//----- nvinfo : EIATTR_MAXREG_COUNT
	.align		4
        /*008c*/ 	.byte	0x03, 0x1b
        /*008e*/ 	.short	0x00ff


	//----- nvinfo : EIATTR_EXTERNS
	.align		4
        /*0090*/ 	.byte	0x04, 0x0f
        /*0092*/ 	.short	(.L_86 - .L_85)


	//   ....[0]....
	.align		4
.L_85:
        /*0094*/ 	.word	index@(malloc)


	//   ....[1]....
	.align		4
        /*0098*/ 	.word	index@(free)


	//----- nvinfo : EIATTR_MERCURY_ISA_VERSION
	.align		4
.L_86:
        /*009c*/ 	.byte	0x03, 0x5f
        /*009e*/ 	.short	0x0101


	//----- nvinfo : EIATTR_VRC_CTA_INIT_COUNT
	.align		4
        /*00a0*/ 	.byte	0x02, 0x4a
	.zero		1
	.zero		1


	//----- nvinfo : EIATTR_SYSCALL_OFFSETS
	.align		4
        /*00a4*/ 	.byte	0x04, 0x46
        /*00a6*/ 	.short	(.L_88 - .L_87)


	//   ....[0]....
.L_87:
        /*00a8*/ 	.word	0x00000200


	//   ....[1]....
        /*00ac*/ 	.word	0x00000530


	//   ....[2]....
        /*00b0*/ 	.word	0x00000890


	//   ....[3]....
        /*00b4*/ 	.word	0x00000920


	//   ....[4]....
        /*00b8*/ 	.word	0x00000d90


	//   ....[5]....
        /*00bc*/ 	.word	0x00001410


	//   ....[6]....
        /*00c0*/ 	.word	0x00001a90


	//   ....[7]....
        /*00c4*/ 	.word	0x00002120


	//   ....[8]....
        /*00c8*/ 	.word	0x00002590


	//----- nvinfo : EIATTR_EXIT_INSTR_OFFSETS
	.align		4
.L_88:
        /*00cc*/ 	.byte	0x04, 0x1c
        /*00ce*/ 	.short	(.L_90 - .L_89)


	//   ....[0]....
.L_89:
        /*00d0*/ 	.word	0x000000e0


	//   ....[1]....
        /*00d4*/ 	.word	0x00002670


	//----- nvinfo : EIATTR_CRS_STACK_SIZE
	.align		4
.L_90:
        /*00d8*/ 	.byte	0x04, 0x1e
        /*00da*/ 	.short	(.L_92 - .L_91)
.L_91:
        /*00dc*/ 	.word	0x00000000


	//----- nvinfo : EIATTR_CBANK_PARAM_SIZE
	.align		4
.L_92:
        /*00e0*/ 	.byte	0x03, 0x19
        /*00e2*/ 	.short	0x0044


	//----- nvinfo : EIATTR_PARAM_CBANK
	.align		4
        /*00e4*/ 	.byte	0x04, 0x0a
        /*00e6*/ 	.short	(.L_94 - .L_93)
	.align		4
.L_93:
        /*00e8*/ 	.word	index@(.nv.constant0._Z8myKernelP4NodeS0_mii11KernelArrayIS_ES2_i)
        /*00ec*/ 	.short	0x0380
        /*00ee*/ 	.short	0x0044


	//----- nvinfo : EIATTR_SW_WAR
	.align		4
.L_94:
        /*00f0*/ 	.byte	0x04, 0x36
        /*00f2*/ 	.short	(.L_96 - .L_95)
.L_95:
        /*00f4*/ 	.word	0x00000008
.L_96:


//--------------------- .nv.info._Z6carFSMPfS_mii --------------------------
	.section	.nv.info._Z6carFSMPfS_mii,"",@"SHT_CUDA_INFO"
	.sectionflags	@""
	.align	4


	//----- nvinfo : EIATTR_CUDA_API_VERSION
	.align		4
        /*0000*/ 	.byte	0x04, 0x37
        /*0002*/ 	.short	(.L_98 - .L_97)
.L_97:
        /*0004*/ 	.word	0x00000082


	//----- nvinfo : EIATTR_KPARAM_INFO
	.align		4
.L_98:
        /*0008*/ 	.byte	0x04, 0x17
        /*000a*/ 	.short	(.L_100 - .L_99)
.L_99:
        /*000c*/ 	.word	0x00000000
        /*0010*/ 	.short	0x0004
        /*0012*/ 	.short	0x001c
        /*0014*/ 	.byte	0x00, 0xf0, 0x11, 0x00


	//----- nvinfo : EIATTR_KPARAM_INFO
	.align		4
.L_100:
        /*0018*/ 	.byte	0x04, 0x17
        /*001a*/ 	.short	(.L_102 - .L_101)
.L_101:
        /*001c*/ 	.word	0x00000000
        /*0020*/ 	.short	0x0003
        /*0022*/ 	.short	0x0018
        /*0024*/ 	.byte	0x00, 0xf0, 0x11, 0x00


	//----- nvinfo : EIATTR_KPARAM_INFO
	.align		4
.L_102:
        /*0028*/ 	.byte	0x04, 0x17
        /*002a*/ 	.short	(.L_104 - .L_103)
.L_103:
        /*002c*/ 	.word	0x00000000
        /*0030*/ 	.short	0x0002
        /*0032*/ 	.short	0x0010
        /*0034*/ 	.byte	0x00, 0xf0, 0x21, 0x00


	//----- nvinfo : EIATTR_KPARAM_INFO
	.align		4
.L_104:
        /*0038*/ 	.byte	0x04, 0x17
        /*003a*/ 	.short	(.L_106 - .L_105)
.L_105:
        /*003c*/ 	.word	0x00000000
        /*0040*/ 	.short	0x0001
        /*0042*/ 	.short	0x0008
        /*0044*/ 	.byte	0x00, 0xf5, 0x21, 0x00


	//----- nvinfo : EIATTR_KPARAM_INFO
	.align		4
.L_106:
        /*0048*/ 	.byte	0x04, 0x17
        /*004a*/ 	.short	(.L_108 - .L_107)
.L_107:
        /*004c*/ 	.word	0x00000000
        /*0050*/ 	.short	0x0000
        /*0052*/ 	.short	0x0000
        /*0054*/ 	.byte	0x00, 0xf5, 0x21, 0x00


	//----- nvinfo : EIATTR_SPARSE_MMA_MASK
	.align		4
.L_108:
        /*0058*/ 	.byte	0x03, 0x50
        /*005a*/ 	.short	0x0000


	//----- nvinfo : EIATTR_MAXREG_COUNT
	.align		4
        /*005c*/ 	.byte	0x03, 0x1b
        /*005e*/ 	.short	0x00ff


	//----- nvinfo : EIATTR_MERCURY_ISA_VERSION
	.align		4
        /*0060*/ 	.byte	0x03, 0x5f
        /*0062*/ 	.short	0x0101


	//----- nvinfo : EIATTR_VRC_CTA_INIT_COUNT
	.align		4
        /*0064*/ 	.byte	0x02, 0x4a
	.zero		1
	.zero		1


	//----- nvinfo : EIATTR_EXIT_INSTR_OFFSETS
	.align		4
        /*0068*/ 	.byte	0x04, 0x1c
        /*006a*/ 	.short	(.L_110 - .L_109)


	//   ....[0]....
.L_109:
        /*006c*/ 	.word	0x00000070


	//   ....[1]....
        /*0070*/ 	.word	0x000002b0


	//----- nvinfo : EIATTR_CBANK_PARAM_SIZE
	.align		4
.L_110:
        /*0074*/ 	.byte	0x03, 0x19
        /*0076*/ 	.short	0x0020


	//----- nvinfo : EIATTR_PARAM_CBANK
	.align		4
        /*0078*/ 	.byte	0x04, 0x0a
        /*007a*/ 	.short	(.L_112 - .L_111)
	.align		4
.L_111:
        /*007c*/ 	.word	index@(.nv.constant0._Z6carFSMPfS_mii)
        /*0080*/ 	.short	0x0380
        /*0082*/ 	.short	0x0020


	//----- nvinfo : EIATTR_SW_WAR
	.align		4
.L_112:
        /*0084*/ 	.byte	0x04, 0x36
        /*0086*/ 	.short	(.L_114 - .L_113)
.L_113:
        /*0088*/ 	.word	0x00000008
.L_114:


//--------------------- .nv.callgraph             --------------------------
	.section	.nv.callgraph,"",@"SHT_CUDA_CALLGRAPH"
	.align	4
	.sectionentsize	8
	.align		4
        /*0000*/ 	.word	0x00000000
	.align		4
        /*0004*/ 	.word	0xffffffff
	.align		4
        /*0008*/ 	.word	index@(_Z8myKernelP4NodeS0_mii11KernelArrayIS_ES2_i)
	.align		4
        /*000c*/ 	.word	index@(free)
	.align		4
        /*0010*/ 	.word	index@(_Z8myKernelP4NodeS0_mii11KernelArrayIS_ES2_i)
	.align		4
        /*0014*/ 	.word	index@(malloc)
	.align		4
        /*0018*/ 	.word	0x00000000
	.align		4
        /*001c*/ 	.word	0xfffffffe
	.align		4
        /*0020*/ 	.word	0x00000000
	.align		4
        /*0024*/ 	.word	0xfffffffd
	.align		4
        /*0028*/ 	.word	0x00000000
	.align		4
        /*002c*/ 	.word	0xfffffffc


//--------------------- .nv.constant4             --------------------------
	.section	.nv.constant4,"a",@progbits
	.align	8
	.align		8
.nv.constant4:
        /*0000*/ 	.dword	_ZN34_INTERNAL_8c5623e6_4_k_cu_b08b61304cuda3std3__45__cpo5beginE
	.align		8
        /*0008*/ 	.dword	_ZN34_INTERNAL_8c5623e6_4_k_cu_b08b61304cuda3std3__45__cpo3endE
	.align		8
        /*0010*/ 	.dword	_ZN34_INTERNAL_8c5623e6_4_k_cu_b08b61304cuda3std3__45__cpo6cbeginE
	.align		8
        /*0018*/ 	.dword	_ZN34_INTERNAL_8c5623e6_4_k_cu_b08b61304cuda3std3__45__cpo4cendE
	.align		8
        /*0020*/ 	.dword	_ZN34_INTERNAL_8c5623e6_4_k_cu_b08b61304cuda3std3__45__cpo6rbeginE
	.align		8
        /*0028*/ 	.dword	_ZN34_INTERNAL_8c5623e6_4_k_cu_b08b61304cuda3std3__45__cpo4rendE
	.align		8
        /*0030*/ 	.dword	_ZN34_INTERNAL_8c5623e6_4_k_cu_b08b61304cuda3std3__45__cpo7crbeginE
	.align		8
        /*0038*/ 	.dword	_ZN34_INTERNAL_8c5623e6_4_k_cu_b08b61304cuda3std3__45__cpo5crendE
	.align		8
        /*0040*/ 	.dword	_ZN34_INTERNAL_8c5623e6_4_k_cu_b08b61304cuda3std3__436_GLOBAL__N__8c5623e6_4_k_cu_b08b61306ignoreE
	.align		8
        /*0048*/ 	.dword	_ZN34_INTERNAL_8c5623e6_4_k_cu_b08b61304cuda3std3__419piecewise_constructE
	.align		8
        /*0050*/ 	.dword	_ZN34_INTERNAL_8c5623e6_4_k_cu_b08b61304cuda3std3__48in_placeE
	.align		8
        /*0058*/ 	.dword	_ZN34_INTERNAL_8c5623e6_4_k_cu_b08b61304cuda3std3__420unreachable_sentinelE
	.align		8
        /*0060*/ 	.dword	_ZN34_INTERNAL_8c5623e6_4_k_cu_b08b61304cuda3std3__47nulloptE
	.align		8
        /*0068*/ 	.dword	_ZN34_INTERNAL_8c5623e6_4_k_cu_b08b61304cuda3std3__48unexpectE
	.align		8
        /*0070*/ 	.dword	_ZN34_INTERNAL_8c5623e6_4_k_cu_b08b61304cuda3std6ranges3__45__cpo4swapE
	.align		8
        /*0078*/ 	.dword	_ZN34_INTERNAL_8c5623e6_4_k_cu_b08b61304cuda3std6ranges3__45__cpo9iter_moveE
	.align		8
        /*0080*/ 	.dword	_ZN34_INTERNAL_8c5623e6_4_k_cu_b08b61304cuda3std6ranges3__45__cpo5beginE
	.align		8
        /*0088*/ 	.dword	_ZN34_INTERNAL_8c5623e6_4_k_cu_b08b61304cuda3std6ranges3__45__cpo3endE
	.align		8
        /*0090*/ 	.dword	_ZN34_INTERNAL_8c5623e6_4_k_cu_b08b61304cuda3std6ranges3__45__cpo6cbeginE
	.align		8
        /*0098*/ 	.dword	_ZN34_INTERNAL_8c5623e6_4_k_cu_b08b61304cuda3std6ranges3__45__cpo4cendE
	.align		8
        /*00a0*/ 	.dword	_ZN34_INTERNAL_8c5623e6_4_k_cu_b08b61304cuda3std6ranges3__45__cpo7advanceE
	.align		8
        /*00a8*/ 	.dword	_ZN34_INTERNAL_8c5623e6_4_k_cu_b08b61304cuda3std6ranges3__45__cpo9iter_swapE
	.align		8
        /*00b0*/ 	.dword	_ZN34_INTERNAL_8c5623e6_4_k_cu_b08b61304cuda3std6ranges3__45__cpo4nextE
	.align		8
        /*00b8*/ 	.dword	_ZN34_INTERNAL_8c5623e6_4_k_cu_b08b61304cuda3std6ranges3__45__cpo4prevE
	.align		8
        /*00c0*/ 	.dword	_ZN34_INTERNAL_8c5623e6_4_k_cu_b08b61304cuda3std6ranges3__45__cpo4dataE
	.align		8
        /*00c8*/ 	.dword	_ZN34_INTERNAL_8c5623e6_4_k_cu_b08b61304cuda3std6ranges3__45__cpo5cdataE
	.align		8
        /*00d0*/ 	.dword	_ZN34_INTERNAL_8c5623e6_4_k_cu_b08b61304cuda3std6ranges3__45__cpo4sizeE
	.align		8
        /*00d8*/ 	.dword	_ZN34_INTERNAL_8c5623e6_4_k_cu_b08b61304cuda3std6ranges3__45__cpo5ssizeE
	.align		8
        /*00e0*/ 	.dword	_ZN34_INTERNAL_8c5623e6_4_k_cu_b08b61304cuda3std6ranges3__45__cpo8distanceE
	.align		8
        /*00e8*/ 	.dword	_ZN34_INTERNAL_8c5623e6_4_k_cu_b08b61306thrust24THRUST_300001_SM_1000_NS8cuda_cub3parE
	.align		8
        /*00f0*/ 	.dword	_ZN34_INTERNAL_8c5623e6_4_k_cu_b08b61306thrust24THRUST_300001_SM_1000_NS8cuda_cub10par_nosyncE
	.align		8
        /*00f8*/ 	.dword	_ZN34_INTERNAL_8c5623e6_4_k_cu_b08b61306thrust24THRUST_300001_SM_1000_NS6system6detail10sequential3seqE
	.align		8
        /*0100*/ 	.dword	_ZN34_INTERNAL_8c5623e6_4_k_cu_b08b61306thrust24THRUST_300001_SM_1000_NS12placeholders2_1E
	.align		8
        /*0108*/ 	.dword	_ZN34_INTERNAL_8c5623e6_4_k_cu_b08b61306thrust24THRUST_300001_SM_1000_NS12placeholders2_2E
	.align		8
        /*0110*/ 	.dword	_ZN34_INTERNAL_8c5623e6_4_k_cu_b08b61306thrust24THRUST_300001_SM_1000_NS12placeholders2_3E
	.align		8
        /*0118*/ 	.dword	_ZN34_INTERNAL_8c5623e6_4_k_cu_b08b61306thrust24THRUST_300001_SM_1000_NS12placeholders2_4E
	.align		8
        /*0120*/ 	.dword	_ZN34_INTERNAL_8c5623e6_4_k_cu_b08b61306thrust24THRUST_300001_SM_1000_NS12placeholders2_5E
	.align		8
        /*0128*/ 	.dword	_ZN34_INTERNAL_8c5623e6_4_k_cu_b08b61306thrust24THRUST_300001_SM_1000_NS12placeholders2_6E
	.align		8
        /*0130*/ 	.dword	_ZN34_INTERNAL_8c5623e6_4_k_cu_b08b61306thrust24THRUST_300001_SM_1000_NS12placeholders2_7E
	.align		8
        /*0138*/ 	.dword	_ZN34_INTERNAL_8c5623e6_4_k_cu_b08b61306thrust24THRUST_300001_SM_1000_NS12placeholders2_8E
	.align		8
        /*0140*/ 	.dword	_ZN34_INTERNAL_8c5623e6_4_k_cu_b08b61306thrust24THRUST_300001_SM_1000_NS12placeholders2_9E
	.align		8
        /*0148*/ 	.dword	_ZN34_INTERNAL_8c5623e6_4_k_cu_b08b61306thrust24THRUST_300001_SM_1000_NS12placeholders3_10E
	.align		8
        /*0150*/ 	.dword	_ZN34_INTERNAL_8c5623e6_4_k_cu_b08b61306thrust24THRUST_300001_SM_1000_NS3seqE
	.align		8
        /*0158*/ 	.dword	malloc
	.align		8
        /*0160*/ 	.dword	free


//--------------------- .text._ZN3cub18CUB_300001_SM_10006detail11EmptyKernelIvEEvv --------------------------
	.section	.text._ZN3cub18CUB_300001_SM_10006detail11EmptyKernelIvEEvv,"ax",@progbits
	.align	128
        .global         _ZN3cub18CUB_300001_SM_10006detail11EmptyKernelIvEEvv
        .type           _ZN3cub18CUB_300001_SM_10006detail11EmptyKernelIvEEvv,@function
        .size           _ZN3cub18CUB_300001_SM_10006detail11EmptyKernelIvEEvv,(.L_x_104 - _ZN3cub18CUB_300001_SM_10006detail11EmptyKernelIvEEvv)
        .other          _ZN3cub18CUB_300001_SM_10006detail11EmptyKernelIvEEvv,@"STO_CUDA_ENTRY STV_DEFAULT"
_ZN3cub18CUB_300001_SM_10006detail11EmptyKernelIvEEvv:
.text._ZN3cub18CUB_300001_SM_10006detail11EmptyKernelIvEEvv:
[----:B------:R-:W-:Y:S01]  /*0000*/  LDC R1, c[0x0][0x37c] ;  /* 0x0000df00ff017b82 */ /* 0x000fe20000000800 */
[----:B------:R-:W-:Y:S05]  /*0010*/  EXIT ;  /* 0x000000000000794d */ /* 0x000fea0003800000 */
.L_x_0:
[----:B------:R-:W-:-:S00]  /*0020*/  BRA `(.L_x_0) ;  /* 0xfffffffc00fc7947 */ /* 0x000fc0000383ffff */
[----:B------:R-:W-:-:S00]  /*0030*/  NOP ;  /* 0x0000000000007918 */ /* 0x000fc00000000000 */
        /* <DEDUP_REMOVED lines=12> */
.L_x_104:


//--------------------- .text._Z8myKernelP4NodeS0_mii11KernelArrayIS_ES2_i --------------------------
	.section	.text._Z8myKernelP4NodeS0_mii11KernelArrayIS_ES2_i,"ax",@progbits
	.align	128
        .global         _Z8myKernelP4NodeS0_mii11KernelArrayIS_ES2_i
        .type           _Z8myKernelP4NodeS0_mii11KernelArrayIS_ES2_i,@function
        .size           _Z8myKernelP4NodeS0_mii11KernelArrayIS_ES2_i,(.L_x_105 - _Z8myKernelP4NodeS0_mii11KernelArrayIS_ES2_i)
        .other          _Z8myKernelP4NodeS0_mii11KernelArrayIS_ES2_i,@"STO_CUDA_ENTRY STV_DEFAULT"
_Z8myKernelP4NodeS0_mii11KernelArrayIS_ES2_i:
.text._Z8myKernelP4NodeS0_mii11KernelArrayIS_ES2_i:
[----:B------:R-:W0:Y:S01]  /*0000*/  LDC R1, c[0x0][0x37c] ;  /* 0x0000df00ff017b82 */ /* 0x000e220000000800 */
[----:B------:R-:W1:Y:S01]  /*0010*/  S2R R0, SR_TID.X ;  /* 0x0000000000007919 */ /* 0x000e620000002100 */
[----:B------:R-:W2:Y:S06]  /*0020*/  LDCU UR5, c[0x0][0x2fc] ;  /* 0x00005f80ff0577ac */ /* 0x000eac0008000800 */
[----:B------:R-:W1:Y:S01]  /*0030*/  S2UR UR6, SR_CTAID.X ;  /* 0x00000000000679c3 */ /* 0x000e620000002500 */
[----:B0-----:R-:W-:Y:S01]  /*0040*/  VIADD R1, R1, 0xffffffb0 ;  /* 0xffffffb001017836 */ /* 0x001fe20000000000 */
[----:B------:R-:W0:Y:S04]  /*0050*/  LDCU UR7, c[0x0][0x3c0] ;  /* 0x00007800ff0777ac */ /* 0x000e280008000800 */
[----:B------:R3:W-:Y:S01]  /*0060*/  STL.128 [R1+0x30], RZ ;  /* 0x000030ff01007387 */ /* 0x0007e20000100c00 */
[----:B------:R-:W4:Y:S01]  /*0070*/  LDCU UR4, c[0x0][0x2f8] ;  /* 0x00005f00ff0477ac */ /* 0x000f220008000800 */
[----:B------:R-:W1:Y:S02]  /*0080*/  LDC R3, c[0x0][0x360] ;  /* 0x0000d800ff037b82 */ /* 0x000e640000000800 */
[----:B------:R3:W-:Y:S01]  /*0090*/  STL.128 [R1+0x40], RZ ;  /* 0x000040ff01007387 */ /* 0x0007e20000100c00 */
[----:B----4-:R-:W-:-:S05]  /*00a0*/  IADD3 R38, P1, PT, R1, UR4, RZ ;  /* 0x0000000401267c10 */ /* 0x010fca000ff3e0ff */
[----:B--2---:R-:W-:Y:S02]  /*00b0*/  IMAD.X R39, RZ, RZ, UR5, P1 ;  /* 0x00000005ff277e24 */ /* 0x004fe400088e06ff */
[----:B-1----:R-:W-:-:S05]  /*00c0*/  IMAD R3, R3, UR6, R0 ;  /* 0x0000000603037c24 */ /* 0x002fca000f8e0200 */
[----:B0-----:R-:W-:-:S13]  /*00d0*/  ISETP.GE.AND P0, PT, R3, UR7, PT ;  /* 0x0000000703007c0c */ /* 0x001fda000bf06270 */
[----:B---3--:R-:W-:Y:S05]  /*00e0*/  @P0 EXIT ;  /* 0x000000000000094d */ /* 0x008fea0003800000 */
[----:B------:R-:W0:Y:S01]  /*00f0*/  LDC.64 R8, c[0x0][0x3b0] ;  /* 0x0000ec00ff087b82 */ /* 0x000e220000000a00 */
[----:B------:R-:W1:Y:S07]  /*0100*/  LDCU.64 UR36, c[0x0][0x358] ;  /* 0x00006b00ff2477ac */ /* 0x000e6e0008000a00 */
[----:B------:R-:W2:Y:S01]  /*0110*/  LDC.64 R6, c[0x0][0x3a0] ;  /* 0x0000e800ff067b82 */ /* 0x000ea20000000a00 */
[----:B0-----:R-:W-:-:S05]  /*0120*/  IMAD.WIDE R8, R3, 0x28, R8 ;  /* 0x0000002803087825 */ /* 0x001fca00078e0208 */
[----:B-1----:R0:W5:Y:S01]  /*0130*/  LDG.E R22, desc[UR36][R8.64+0x4] ;  /* 0x0000042408167981 */ /* 0x002162000c1e1900 */
[----:B--2---:R-:W-:-:S03]  /*0140*/  IMAD.WIDE R6, R3, 0x28, R6 ;  /* 0x0000002803067825 */ /* 0x004fc600078e0206 */
[----:B------:R0:W5:Y:S04]  /*0150*/  LDG.E R23, desc[UR36][R8.64+0x8] ;  /* 0x0000082408177981 */ /* 0x000168000c1e1900 */
[----:B------:R0:W5:Y:S04]  /*0160*/  LDG.E R33, desc[UR36][R6.64+0x8] ;  /* 0x0000082406217981 */ /* 0x000168000c1e1900 */
[----:B------:R0:W5:Y:S01]  /*0170*/  LDG.E R19, desc[UR36][R6.64+0x4] ;  /* 0x0000042406137981 */ /* 0x000162000c1e1900 */
[----:B------:R-:W-:-:S04]  /*0180*/  MOV R0, 0x158 ;  /* 0x0000015800007802 */ /* 0x000fc80000000f00 */
[----:B------:R0:W1:Y:S01]  /*0190*/  LDC.64 R10, c[0x4][R0] ;  /* 0x01000000000a7b82 */ /* 0x0000620000000a00 */
[----:B------:R-:W-:Y:S02]  /*01a0*/  IMAD R2, R3, 0x8, R1 ;  /* 0x0000000803027824 */ /* 0x000fe400078e0201 */
[----:B------:R-:W-:Y:S02]  /*01b0*/  IMAD.MOV.U32 R4, RZ, RZ, 0x30 ;  /* 0x00000030ff047424 */ /* 0x000fe400078e00ff */
[----:B------:R-:W-:Y:S02]  /*01c0*/  IMAD.MOV.U32 R5, RZ, RZ, RZ ;  /* 0x000000ffff057224 */ /* 0x000fe400078e00ff */
[----:B------:R-:W-:Y:S02]  /*01d0*/  IMAD.MOV.U32 R17, RZ, RZ, RZ ;  /* 0x000000ffff117224 */ /* 0x000fe400078e00ff */
[----:B0-----:R-:W-:-:S07]  /*01e0*/  IMAD.MOV.U32 R25, RZ, RZ, RZ ;  /* 0x000000ffff197224 */ /* 0x001fce00078e00ff */
[----:B------:R-:W-:-:S07]  /*01f0*/  LEPC R20, `(.L_x_1) ;  /* 0x000000001014794e */ /* 0x000fce0000000000 */
[----:B-1---5:R-:W-:Y:S05]  /*0200*/  CALL.ABS.NOINC R10 ;  /* 0x000000000a007343 */ /* 0x022fea0003c00000 */
.L_x_1:
[----:B------:R-:W-:Y:S01]  /*0210*/  BSSY.RECONVERGENT B0, `(.L_x_2) ;  /* 0x000000d000007945 */ /* 0x000fe20003800200 */
[----:B------:R-:W-:Y:S02]  /*0220*/  IMAD.MOV.U32 R36, RZ, RZ, R4 ;  /* 0x000000ffff247224 */ /* 0x000fe400078e0004 */
[----:B------:R-:W-:-:S07]  /*0230*/  IMAD.MOV.U32 R37, RZ, RZ, R5 ;  /* 0x000000ffff257224 */ /* 0x000fce00078e0005 */
.L_x_3:
[----:B------:R-:W-:Y:S02]  /*0240*/  IADD3 R4, P0, PT, R36, R17, RZ ;  /* 0x0000001124047210 */ /* 0x000fe40007f1e0ff */
[----:B------:R-:W-:-:S03]  /*0250*/  IADD3 R0, P1, PT, R17, 0x1, RZ ;  /* 0x0000000111007810 */ /* 0x000fc60007f3e0ff */
[--C-:B------:R-:W-:Y:S01]  /*0260*/  IMAD.X R5, R37, 0x1, R25.reuse, P0 ;  /* 0x0000000125057824 */ /* 0x100fe200000e0619 */
[----:B------:R-:W-:Y:S01]  /*0270*/  ISETP.GE.U32.AND P0, PT, R17, 0x1b, PT ;  /* 0x0000001b1100780c */ /* 0x000fe20003f06070 */
[----:B------:R-:W-:Y:S02]  /*0280*/  IMAD.X R3, RZ, RZ, R25, P1 ;  /* 0x000000ffff037224 */ /* 0x000fe400008e0619 */
[----:B------:R-:W-:Y:S01]  /*0290*/  IMAD.MOV.U32 R17, RZ, RZ, R0 ;  /* 0x000000ffff117224 */ /* 0x000fe200078e0000 */
[----:B------:R0:W-:Y:S01]  /*02a0*/  ST.E.U8 desc[UR36][R4.64+0xc], RZ ;  /* 0x00000cff04007985 */ /* 0x0001e2000c101124 */
[----:B------:R-:W-:Y:S01]  /*02b0*/  ISETP.GE.U32.AND.EX P0, PT, R25, RZ, PT, P0 ;  /* 0x000000ff1900720c */ /* 0x000fe20003f06100 */
[----:B------:R-:W-:-:S12]  /*02c0*/  IMAD.MOV.U32 R25, RZ, RZ, R3 ;  /* 0x000000ffff197224 */ /* 0x000fd800078e0003 */
[----:B0-----:R-:W-:Y:S05]  /*02d0*/  @!P0 BRA `(.L_x_3) ;  /* 0xfffffffc00d88947 */ /* 0x001fea000383ffff */
[----:B------:R-:W-:Y:S05]  /*02e0*/  BSYNC.RECONVERGENT B0 ;  /* 0x0000000000007941 */ /* 0x000fea0003800200 */
.L_x_2:
[----:B------:R-:W-:Y:S01]  /*02f0*/  IMAD.MOV.U32 R18, RZ, RZ, 0x1 ;  /* 0x00000001ff127424 */ /* 0x000fe200078e00ff */
[----:B------:R0:W-:Y:S04]  /*0300*/  ST.E desc[UR36][R36.64+0x8], R33 ;  /* 0x0000082124007985 */ /* 0x0001e8000c101924 */
[----:B------:R0:W-:Y:S04]  /*0310*/  ST.E.64 desc[UR36][R36.64], R18 ;  /* 0x0000001224007985 */ /* 0x0001e8000c101b24 */
[----:B------:R-:W2:Y:S01]  /*0320*/  LDL.64 R4, [R2+0x30] ;  /* 0x0000300002047983 */ /* 0x000ea20000100a00 */
[----:B------:R-:W-:Y:S03]  /*0330*/  BSSY.RECONVERGENT B10, `(.L_x_4) ;  /* 0x00002190000a7945 */ /* 0x000fe60003800200 */
[----:B--2---:R0:W-:Y:S04]  /*0340*/  ST.E.64 desc[UR36][R36.64+0x28], R4 ;  /* 0x0000280424007985 */ /* 0x0041e8000c101b24 */
[----:B------:R0:W-:Y:S02]  /*0350*/  STL.64 [R2+0x30], R36 ;  /* 0x0000302402007387 */ /* 0x0001e40000100a00 */
.L_x_96:
[----:B------:R-:W-:Y:S01]  /*0360*/  HFMA2 R0, -RZ, RZ, 0, 0 ;  /* 0x00000000ff007431 */ /* 0x000fe200000001ff */
[----:B------:R-:W-:Y:S01]  /*0370*/  BSSY.RECONVERGENT B0, `(.L_x_5) ;  /* 0x0000016000007945 */ /* 0x000fe20003800200 */
[----:B012---:R-:W-:Y:S02]  /*0380*/  IMAD.MOV.U32 R4, RZ, RZ, R36 ;  /* 0x000000ffff047224 */ /* 0x007fe400078e0024 */
[----:B------:R-:W-:-:S07]  /*0390*/  IMAD.MOV.U32 R5, RZ, RZ, R37 ;  /* 0x000000ffff057224 */ /* 0x000fce00078e0025 */
.L_x_9:
[----:B------:R-:W-:Y:S01]  /*03a0*/  ISETP.NE.AND P0, PT, R0, RZ, PT ;  /* 0x000000ff0000720c */ /* 0x000fe20003f05270 */
[----:B------:R-:W-:-:S12]  /*03b0*/  BSSY.RECONVERGENT B1, `(.L_x_6) ;  /* 0x000000c000017945 */ /* 0x000fd80003800200 */
[----:B-----5:R-:W-:Y:S05]  /*03c0*/  @P0 BRA `(.L_x_7) ;  /* 0x0000000000100947 */ /* 0x020fea0003800000 */
[----:B------:R0:W5:Y:S04]  /*03d0*/  LD.E.64 R30, desc[UR36][R4.64] ;  /* 0x00000024041e7980 */ /* 0x000168000c101b00 */
[----:B------:R0:W5:Y:S04]  /*03e0*/  LD.E.64 R28, desc[UR36][R4.64+0x8] ;  /* 0x00000824041c7980 */ /* 0x000168000c101b00 */
[----:B------:R0:W5:Y:S01]  /*03f0*/  LD.E.64 R16, desc[UR36][R4.64+0x10] ;  /* 0x0000102404107980 */ /* 0x000162000c101b00 */
[----:B------:R-:W-:Y:S05]  /*0400*/  BRA `(.L_x_8) ;  /* 0x0000000000187947 */ /* 0x000fea0003800000 */
.L_x_7:
[----:B------:R-:W2:Y:S02]  /*0410*/  LD.E R6, desc[UR36][R4.64+0x14] ;  /* 0x0000142404067980 */ /* 0x000ea4000c101900 */
[----:B--2---:R-:W-:-:S13]  /*0420*/  ISETP.GE.AND P0, PT, R6, R17, PT ;  /* 0x000000110600720c */ /* 0x004fda0003f06270 */
[----:B------:R1:W5:Y:S04]  /*0430*/  @!P0 LD.E.64 R30, desc[UR36][R4.64] ;  /* 0x00000024041e8980 */ /* 0x000368000c101b00 */
[----:B------:R1:W5:Y:S04]  /*0440*/  @!P0 LD.E.64 R28, desc[UR36][R4.64+0x8] ;  /* 0x00000824041c8980 */ /* 0x000368000c101b00 */
[----:B------:R1:W5:Y:S01]  /*0450*/  @!P0 LD.E R16, desc[UR36][R4.64+0x10] ;  /* 0x0000102404108980 */ /* 0x000362000c101900 */
[----:B------:R-:W-:-:S07]  /*0460*/  @!P0 IMAD.MOV.U32 R17, RZ, RZ, R6 ;  /* 0x000000ffff118224 */ /* 0x000fce00078e0006 */
.L_x_8:
[----:B------:R-:W-:Y:S05]  /*0470*/  BSYNC.RECONVERGENT B1 ;  /* 0x0000000000017941 */ /* 0x000fea0003800200 */
.L_x_6:
[----:B01----:R-:W2:Y:S01]  /*0480*/  LD.E.64 R4, desc[UR36][R4.64+0x28] ;  /* 0x0000282404047980 */ /* 0x003ea2000c101b00 */
[----:B------:R-:W-:Y:S01]  /*0490*/  VIADD R0, R0, 0x1 ;  /* 0x0000000100007836 */ /* 0x000fe20000000000 */
[----:B--2---:R-:W-:-:S04]  /*04a0*/  ISETP.NE.U32.AND P0, PT, R4, RZ, PT ;  /* 0x000000ff0400720c */ /* 0x004fc80003f05070 */
[----:B------:R-:W-:-:S13]  /*04b0*/  ISETP.NE.AND.EX P0, PT, R5, RZ, PT, P0 ;  /* 0x000000ff0500720c */ /* 0x000fda0003f05300 */
[----:B------:R-:W-:Y:S05]  /*04c0*/  @P0 BRA `(.L_x_9) ;  /* 0xfffffffc00b40947 */ /* 0x000fea000383ffff */
[----:B------:R-:W-:Y:S05]  /*04d0*/  BSYNC.RECONVERGENT B0 ;  /* 0x0000000000007941 */ /* 0x000fea0003800200 */
.L_x_5:
[----:B------:R-:W-:Y:S01]  /*04e0*/  MOV R0, 0x158 ;  /* 0x0000015800007802 */ /* 0x000fe20000000f00 */
[----:B------:R-:W-:Y:S02]  /*04f0*/  IMAD.MOV.U32 R4, RZ, RZ, 0x30 ;  /* 0x00000030ff047424 */ /* 0x000fe400078e00ff */
[----:B------:R-:W-:Y:S01]  /*0500*/  IMAD.MOV.U32 R5, RZ, RZ, RZ ;  /* 0x000000ffff057224 */ /* 0x000fe200078e00ff */
[----:B------:R0:W1:Y:S06]  /*0510*/  LDC.64 R6, c[0x4][R0] ;  /* 0x0100000000067b82 */ /* 0x00006c0000000a00 */
[----:B------:R-:W-:-:S07]  /*0520*/  LEPC R20, `(.L_x_10) ;  /* 0x000000001014794e */ /* 0x000fce0000000000 */
[----:B01---5:R-:W-:Y:S05]  /*0530*/  CALL.ABS.NOINC R6 ;  /* 0x0000000006007343 */ /* 0x023fea0003c00000 */
.L_x_10:
[----:B------:R-:W-:Y:S02]  /*0540*/  IMAD.MOV.U32 R34, RZ, RZ, R4 ;  /* 0x000000ffff227224 */ /* 0x000fe400078e0004 */
[----:B------:R-:W-:-:S05]  /*0550*/  IMAD.MOV.U32 R35, RZ, RZ, R5 ;  /* 0x000000ffff237224 */ /* 0x000fca00078e0005 */
[----:B------:R0:W-:Y:S04]  /*0560*/  ST.E.U8 desc[UR36][R34.64+0x18], RZ ;  /* 0x000018ff22007985 */ /* 0x0001e8000c101124 */
        /* <DEDUP_REMOVED lines=15> */
[----:B------:R0:W-:Y:S04]  /*0660*/  ST.E.64 desc[UR36][R34.64], R30 ;  /* 0x0000001e22007985 */ /* 0x0001e8000c101b24 */
[----:B------:R0:W-:Y:S04]  /*0670*/  ST.E.64 desc[UR36][R34.64+0x8], R28 ;  /* 0x0000081c22007985 */ /* 0x0001e8000c101b24 */
[----:B------:R0:W-:Y:S04]  /*0680*/  ST.E.64 desc[UR36][R34.64+0x10], R16 ;  /* 0x0000101022007985 */ /* 0x0001e8000c101b24 */
[----:B------:R-:W2:Y:S01]  /*0690*/  LDL.64 R4, [R2+0x40] ;  /* 0x0000400002047983 */ /* 0x000ea20000100a00 */
[----:B------:R-:W-:Y:S01]  /*06a0*/  BSSY.RECONVERGENT B6, `(.L_x_11) ;  /* 0x0000029000067945 */ /* 0x000fe20003800200 */
[----:B------:R-:W-:-:S02]  /*06b0*/  IMAD.MOV.U32 R6, RZ, RZ, R36 ;  /* 0x000000ffff067224 */ /* 0x000fc400078e0024 */
[----:B------:R-:W-:Y:S01]  /*06c0*/  IMAD.MOV.U32 R7, RZ, RZ, R37 ;  /* 0x000000ffff077224 */ /* 0x000fe200078e0025 */
[----:B--2---:R0:W-:Y:S04]  /*06d0*/  ST.E.64 desc[UR36][R34.64+0x28], R4 ;  /* 0x0000280422007985 */ /* 0x0041e8000c101b24 */
[----:B------:R0:W-:Y:S02]  /*06e0*/  STL.64 [R2+0x40], R34 ;  /* 0x0000402202007387 */ /* 0x0001e40000100a00 */
.L_x_15:
[----:B------:R-:W2:Y:S01]  /*06f0*/  LD.E R0, desc[UR36][R6.64+0x14] ;  /* 0x0000142406007980 */ /* 0x000ea2000c101900 */
[----:B------:R-:W-:Y:S01]  /*0700*/  BSSY.RELIABLE B9, `(.L_x_12) ;  /* 0x000000a000097945 */ /* 0x000fe20003800100 */
[----:B--2---:R-:W-:-:S13]  /*0710*/  ISETP.NE.AND P0, PT, R0, R17, PT ;  /* 0x000000110000720c */ /* 0x004fda0003f05270 */
[----:B------:R-:W-:Y:S05]  /*0720*/  @P0 BRA `(.L_x_13) ;  /* 0x00000000001c0947 */ /* 0x000fea0003800000 */
[----:B------:R-:W2:Y:S02]  /*0730*/  LD.E R0, desc[UR36][R6.64+0x4] ;  /* 0x0000042406007980 */ /* 0x000ea4000c101900 */
[----:B--2---:R-:W-:-:S13]  /*0740*/  ISETP.NE.AND P0, PT, R0, R31, PT ;  /* 0x0000001f0000720c */ /* 0x004fda0003f05270 */
[----:B------:R-:W-:Y:S05]  /*0750*/  @P0 BRA `(.L_x_13) ;  /* 0x0000000000100947 */ /* 0x000fea0003800000 */
[----:B------:R-:W2:Y:S02]  /*0760*/  LD.E R3, desc[UR36][R6.64+0x8] ;  /* 0x0000082406037980 */ /* 0x000ea4000c101900 */
[----:B--2---:R-:W-:-:S13]  /*0770*/  ISETP.NE.AND P0, PT, R3, R28, PT ;  /* 0x0000001c0300720c */ /* 0x004fda0003f05270 */
[----:B------:R-:W-:Y:S05]  /*0780*/  @!P0 BREAK.RELIABLE B9 ;  /* 0x0000000000098942 */ /* 0x000fea0003800100 */
[----:B------:R-:W-:Y:S05]  /*0790*/  @!P0 BRA `(.L_x_14) ;  /* 0x0000000000188947 */ /* 0x000fea0003800000 */
.L_x_13:
[----:B------:R-:W-:Y:S05]  /*07a0*/  BSYNC.RELIABLE B9 ;  /* 0x0000000000097941 */ /* 0x000fea0003800100 */
.L_x_12:
[----:B------:R-:W2:Y:S02]  /*07b0*/  LD.E.64 R6, desc[UR36][R6.64+0x28] ;  /* 0x0000282406067980 */ /* 0x000ea4000c101b00 */
[----:B--2---:R-:W-:-:S04]  /*07c0*/  ISETP.NE.U32.AND P0, PT, R6, RZ, PT ;  /* 0x000000ff0600720c */ /* 0x004fc80003f05070 */
[----:B------:R-:W-:-:S13]  /*07d0*/  ISETP.NE.AND.EX P0, PT, R7, RZ, PT, P0 ;  /* 0x000000ff0700720c */ /* 0x000fda0003f05300 */
[----:B------:R-:W-:Y:S05]  /*07e0*/  @P0 BRA `(.L_x_15) ;  /* 0xfffffffc00c00947 */ /* 0x000fea000383ffff */
[----:B------:R-:W-:Y:S05]  /*07f0*/  BRA `(.L_x_16) ;  /* 0x00000000004c7947 */ /* 0x000fea0003800000 */
.L_x_14:
[----:B------:R-:W-:-:S04]  /*0800*/  ISETP.NE.U32.AND P0, PT, R6, R36, PT ;  /* 0x000000240600720c */ /* 0x000fc80003f05070 */
[----:B------:R-:W-:-:S13]  /*0810*/  ISETP.NE.AND.EX P0, PT, R7, R37, PT, P0 ;  /* 0x000000250700720c */ /* 0x000fda0003f05300 */
[----:B------:R-:W-:Y:S05]  /*0820*/  @P0 BRA `(.L_x_17) ;  /* 0x0000000000200947 */ /* 0x000fea0003800000 */
[----:B------:R1:W5:Y:S01]  /*0830*/  LD.E.64 R36, desc[UR36][R6.64+0x28] ;  /* 0x0000282406247980 */ /* 0x000362000c101b00 */
[----:B------:R-:W-:Y:S01]  /*0840*/  MOV R0, 0x160 ;  /* 0x0000016000007802 */ /* 0x000fe20000000f00 */
[----:B0-----:R-:W-:Y:S02]  /*0850*/  IMAD.MOV.U32 R4, RZ, RZ, R6 ;  /* 0x000000ffff047224 */ /* 0x001fe400078e0006 */
[----:B------:R-:W-:Y:S01]  /*0860*/  IMAD.MOV.U32 R5, RZ, RZ, R7 ;  /* 0x000000ffff057224 */ /* 0x000fe200078e0007 */
[----:B------:R1:W0:Y:S06]  /*0870*/  LDC.64 R8, c[0x4][R0] ;  /* 0x0100000000087b82 */ /* 0x00022c0000000a00 */
[----:B------:R-:W-:-:S07]  /*0880*/  LEPC R20, `(.L_x_18) ;  /* 0x000000001014794e */ /* 0x000fce0000000000 */
[----:B01---5:R-:W-:Y:S05]  /*0890*/  CALL.ABS.NOINC R8 ;  /* 0x0000000008007343 */ /* 0x023fea0003c00000 */
.L_x_18:
[----:B------:R-:W-:Y:S05]  /*08a0*/  BRA `(.L_x_16) ;  /* 0x0000000000207947 */ /* 0x000fea0003800000 */
.L_x_17:
[----:B------:R-:W2:Y:S01]  /*08b0*/  LD.E.64 R8, desc[UR36][R6.64+0x28] ;  /* 0x0000282406087980 */ /* 0x000ea2000c101b00 */
[----:B------:R-:W-:Y:S01]  /*08c0*/  MOV R0, 0x160 ;  /* 0x0000016000007802 */ /* 0x000fe20000000f00 */
[----:B0-----:R-:W-:Y:S01]  /*08d0*/  IMAD.MOV.U32 R4, RZ, RZ, R6 ;  /* 0x000000ffff047224 */ /* 0x001fe200078e0006 */
[----:B------:R-:W-:Y:S02]  /*08e0*/  MOV R5, R7 ;  /* 0x0000000700057202 */ /* 0x000fe40000000f00 */
[----:B------:R0:W1:Y:S02]  /*08f0*/  LDC.64 R10, c[0x4][R0] ;  /* 0x01000000000a7b82 */ /* 0x0000640000000a00 */
[----:B-12---:R0:W-:Y:S03]  /*0900*/  ST.E.64 desc[UR36][R6.64+0x28], R8 ;  /* 0x0000280806007985 */ /* 0x0061e6000c101b24 */
[----:B------:R-:W-:-:S07]  /*0910*/  LEPC R20, `(.L_x_16) ;  /* 0x000000001014794e */ /* 0x000fce0000000000 */
[----:B0-----:R-:W-:Y:S05]  /*0920*/  CALL.ABS.NOINC R10 ;  /* 0x000000000a007343 */ /* 0x001fea0003c00000 */
.L_x_16:
[----:B------:R-:W-:Y:S05]  /*0930*/  BSYNC.RECONVERGENT B6 ;  /* 0x0000000000067941 */ /* 0x000fea0003800200 */
.L_x_11:
[----:B------:R-:W-:Y:S01]  /*0940*/  BSSY.RELIABLE B8, `(.L_x_19) ;  /* 0x0000011000087945 */ /* 0x000fe20003800100 */
[----:B0-----:R-:W-:Y:S02]  /*0950*/  IMAD.MOV.U32 R4, RZ, RZ, R34 ;  /* 0x000000ffff047224 */ /* 0x001fe400078e0022 */
[----:B------:R-:W-:-:S07]  /*0960*/  IMAD.MOV.U32 R5, RZ, RZ, R35 ;  /* 0x000000ffff057224 */ /* 0x000fce00078e0023 */
.L_x_23:
[----:B------:R-:W2:Y:S01]  /*0970*/  LD.E R3, desc[UR36][R4.64+0x4] ;  /* 0x0000042404037980 */ /* 0x000ea2000c101900 */
[----:B------:R-:W-:Y:S01]  /*0980*/  BSSY.RELIABLE B7, `(.L_x_20) ;  /* 0x0000008000077945 */ /* 0x000fe20003800100 */
[----:B--2---:R-:W-:-:S13]  /*0990*/  ISETP.NE.AND P0, PT, R3, R22, PT ;  /* 0x000000160300720c */ /* 0x004fda0003f05270 */
[----:B------:R-:W-:Y:S05]  /*09a0*/  @P0 BRA `(.L_x_21) ;  /* 0x0000000000140947 */ /* 0x000fea0003800000 */
[----:B------:R-:W2:Y:S02]  /*09b0*/  LD.E R0, desc[UR36][R4.64+0x8] ;  /* 0x0000082404007980 */ /* 0x000ea4000c101900 */
[----:B--2---:R-:W-:-:S13]  /*09c0*/  ISETP.NE.AND P0, PT, R0, R23, PT ;  /* 0x000000170000720c */ /* 0x004fda0003f05270 */
[----:B------:R-:W-:Y:S05]  /*09d0*/  @!P0 BREAK.RELIABLE B7 ;  /* 0x0000000000078942 */ /* 0x000fea0003800100 */
[----:B------:R-:W-:Y:S05]  /*09e0*/  @!P0 BREAK.RELIABLE B8 ;  /* 0x0000000000088942 */ /* 0x000fea0003800100 */
[----:B------:R-:W-:Y:S05]  /*09f0*/  @!P0 BRA `(.L_x_22) ;  /* 0x0000001800b08947 */ /* 0x000fea0003800000 */
.L_x_21:
[----:B------:R-:W-:Y:S05]  /*0a00*/  BSYNC.RELIABLE B7 ;  /* 0x0000000000077941 */ /* 0x000fea0003800100 */
.L_x_20:
[----:B------:R-:W2:Y:S02]  /*0a10*/  LD.E.64 R4, desc[UR36][R4.64+0x28] ;  /* 0x0000282404047980 */ /* 0x000ea4000c101b00 */
[----:B--2---:R-:W-:-:S04]  /*0a20*/  ISETP.NE.U32.AND P0, PT, R4, RZ, PT ;  /* 0x000000ff0400720c */ /* 0x004fc80003f05070 */
[----:B------:R-:W-:-:S13]  /*0a30*/  ISETP.NE.AND.EX P0, PT, R5, RZ, PT, P0 ;  /* 0x000000ff0500720c */ /* 0x000fda0003f05300 */
[----:B------:R-:W-:Y:S05]  /*0a40*/  @P0 BRA `(.L_x_23) ;  /* 0xfffffffc00c80947 */ /* 0x000fea000383ffff */
[----:B------:R-:W-:Y:S05]  /*0a50*/  BSYNC.RELIABLE B8 ;  /* 0x0000000000087941 */ /* 0x000fea0003800100 */
.L_x_19:
[----:B------:R-:W-:Y:S04]  /*0a60*/  BSSY.RECONVERGENT B6, `(.L_x_24) ;  /* 0x0000069000067945 */ /* 0x000fe80003800200 */
[----:B------:R-:W-:Y:S01]  /*0a70*/  BSSY.RELIABLE B0, `(.L_x_25) ;  /* 0x0000013000007945 */ /* 0x000fe20003800100 */
[----:B------:R-:W-:Y:S02]  /*0a80*/  VIADD R18, R31, 0xffffffff ;  /* 0xffffffff1f127836 */ /* 0x000fe40000000000 */
[----:B------:R-:W-:Y:S02]  /*0a90*/  IMAD.MOV.U32 R4, RZ, RZ, R34 ;  /* 0x000000ffff047224 */ /* 0x000fe400078e0022 */
[----:B------:R-:W-:Y:S02]  /*0aa0*/  IMAD.MOV.U32 R5, RZ, RZ, R35 ;  /* 0x000000ffff057224 */ /* 0x000fe400078e0023 */
[----:B------:R-:W-:-:S07]  /*0ab0*/  VIADD R24, R28, 0xffffffff ;  /* 0xffffffff1c187836 */ /* 0x000fce0000000000 */
.L_x_29:
        /* <DEDUP_REMOVED lines=9> */
.L_x_27:
[----:B------:R-:W-:Y:S05]  /*0b50*/  BSYNC.RELIABLE B1 ;  /* 0x0000000000017941 */ /* 0x000fea0003800100 */
.L_x_26:
[----:B------:R-:W2:Y:S02]  /*0b60*/  LD.E.64 R4, desc[UR36][R4.64+0x28] ;  /* 0x0000282404047980 */ /* 0x000ea4000c101b00 */
[----:B--2---:R-:W-:-:S04]  /*0b70*/  ISETP.NE.U32.AND P0, PT, R4, RZ, PT ;  /* 0x000000ff0400720c */ /* 0x004fc80003f05070 */
[----:B------:R-:W-:-:S13]  /*0b80*/  ISETP.NE.AND.EX P0, PT, R5, RZ, PT, P0 ;  /* 0x000000ff0500720c */ /* 0x000fda0003f05300 */
[----:B------:R-:W-:Y:S05]  /*0b90*/  @P0 BRA `(.L_x_29) ;  /* 0xfffffffc00c80947 */ /* 0x000fea000383ffff */
[----:B------:R-:W-:Y:S05]  /*0ba0*/  BSYNC.RELIABLE B0 ;  /* 0x0000000000007941 */ /* 0x000fea0003800100 */
.L_x_25:
[----:B------:R-:W-:Y:S01]  /*0bb0*/  ISETP.NE.U32.AND P0, PT, R36, RZ, PT ;  /* 0x000000ff2400720c */ /* 0x000fe20003f05070 */
[----:B------:R-:W-:Y:S02]  /*0bc0*/  IMAD.IADD R0, R28, 0x1, -R33 ;  /* 0x000000011c007824 */ /* 0x000fe400078e0a21 */
[----:B------:R-:W-:Y:S01]  /*0bd0*/  IMAD.IADD R3, R18, 0x1, -R19 ;  /* 0x0000000112037824 */ /* 0x000fe200078e0a13 */
[----:B------:R-:W-:Y:S02]  /*0be0*/  ISETP.NE.AND.EX P0, PT, R37, RZ, PT, P0 ;  /* 0x000000ff2500720c */ /* 0x000fe40003f05300 */
[----:B------:R-:W-:Y:S02]  /*0bf0*/  IABS R27, R0 ;  /* 0x00000000001b7213 */ /* 0x000fe40000000000 */
[----:B------:R-:W-:-:S05]  /*0c00*/  IABS R0, R3 ;  /* 0x0000000300007213 */ /* 0x000fca0000000000 */
[----:B------:R-:W-:-:S04]  /*0c10*/  IMAD.IADD R27, R27, 0x1, R0 ;  /* 0x000000011b1b7824 */ /* 0x000fc800078e0200 */
[----:B------:R-:W-:Y:S05]  /*0c20*/  @!P0 BRA `(.L_x_30) ;  /* 0x00000000003c8947 */ /* 0x000fea0003800000 */
[----:B------:R-:W-:Y:S02]  /*0c30*/  IMAD.MOV.U32 R4, RZ, RZ, R36 ;  /* 0x000000ffff047224 */ /* 0x000fe400078e0024 */
[----:B------:R-:W-:-:S07]  /*0c40*/  IMAD.MOV.U32 R5, RZ, RZ, R37 ;  /* 0x000000ffff057224 */ /* 0x000fce00078e0025 */
.L_x_34:
[----:B------:R-:W2:Y:S01]  /*0c50*/  LD.E R3, desc[UR36][R4.64+0x4] ;  /* 0x0000042404037980 */ /* 0x000ea2000c101900 */
[----:B------:R-:W-:Y:S01]  /*0c60*/  BSSY.RELIABLE B0, `(.L_x_31) ;  /* 0x0000007000007945 */ /* 0x000fe20003800100 */
[----:B--2---:R-:W-:-:S13]  /*0c70*/  ISETP.NE.AND P0, PT, R3, R18, PT ;  /* 0x000000120300720c */ /* 0x004fda0003f05270 */
[----:B------:R-:W-:Y:S05]  /*0c80*/  @P0 BRA `(.L_x_32) ;  /* 0x0000000000100947 */ /* 0x000fea0003800000 */
[----:B------:R-:W2:Y:S02]  /*0c90*/  LD.E R3, desc[UR36][R4.64+0x8] ;  /* 0x0000082404037980 */ /* 0x000ea4000c101900 */
[----:B--2---:R-:W-:-:S13]  /*0ca0*/  ISETP.NE.AND P0, PT, R3, R28, PT ;  /* 0x0000001c0300720c */ /* 0x004fda0003f05270 */
[----:B------:R-:W-:Y:S05]  /*0cb0*/  @!P0 BREAK.RELIABLE B0 ;  /* 0x0000000000008942 */ /* 0x000fea0003800100 */
[----:B------:R-:W-:Y:S05]  /*0cc0*/  @!P0 BRA `(.L_x_33) ;  /* 0x0000000000948947 */ /* 0x000fea0003800000 */
.L_x_32:
[----:B------:R-:W-:Y:S05]  /*0cd0*/  BSYNC.RELIABLE B0 ;  /* 0x0000000000007941 */ /* 0x000fea0003800100 */
.L_x_31:
[----:B------:R-:W2:Y:S02]  /*0ce0*/  LD.E.64 R4, desc[UR36][R4.64+0x28] ;  /* 0x0000282404047980 */ /* 0x000ea4000c101b00 */
[----:B--2---:R-:W-:-:S04]  /*0cf0*/  ISETP.NE.U32.AND P0, PT, R4, RZ, PT ;  /* 0x000000ff0400720c */ /* 0x004fc80003f05070 */
[----:B------:R-:W-:-:S13]  /*0d00*/  ISETP.NE.AND.EX P0, PT, R5, RZ, PT, P0 ;  /* 0x000000ff0500720c */ /* 0x000fda0003f05300 */
[----:B------:R-:W-:Y:S05]  /*0d10*/  @P0 BRA `(.L_x_34) ;  /* 0xfffffffc00cc0947 */ /* 0x000fea000383ffff */
.L_x_30:
[----:B------:R-:W-:Y:S01]  /*0d20*/  MOV R6, 0x158 ;  /* 0x0000015800067802 */ /* 0x000fe20000000f00 */
[----:B------:R-:W-:Y:S02]  /*0d30*/  HFMA2 R26, -RZ, RZ, 0, 0 ;  /* 0x00000000ff1a7431 */ /* 0x000fe400000001ff */
[----:B------:R-:W-:Y:S02]  /*0d40*/  IMAD.MOV.U32 R4, RZ, RZ, 0x30 ;  /* 0x00000030ff047424 */ /* 0x000fe400078e00ff */
[----:B------:R-:W-:Y:S01]  /*0d50*/  IMAD.MOV.U32 R5, RZ, RZ, RZ ;  /* 0x000000ffff057224 */ /* 0x000fe200078e00ff */
[----:B------:R-:W0:Y:S01]  /*0d60*/  LDC.64 R6, c[0x4][R6] ;  /* 0x0100000006067b82 */ /* 0x000e220000000a00 */
[----:B------:R-:W-:-:S07]  /*0d70*/  IMAD.MOV.U32 R25, RZ, RZ, RZ ;  /* 0x000000ffff197224 */ /* 0x000fce00078e00ff */
[----:B------:R-:W-:-:S07]  /*0d80*/  LEPC R20, `(.L_x_35) ;  /* 0x000000001014794e */ /* 0x000fce0000000000 */
[----:B0-----:R-:W-:Y:S05]  /*0d90*/  CALL.ABS.NOINC R6 ;  /* 0x0000000006007343 */ /* 0x001fea0003c00000 */
.L_x_35:
[----:B------:R-:W-:Y:S01]  /*0da0*/  BSSY.RECONVERGENT B0, `(.L_x_36) ;  /* 0x0000009000007945 */ /* 0x000fe20003800200 */
.L_x_37:
[----:B------:R-:W-:-:S05]  /*0db0*/  IADD3 R6, P0, PT, R4, R26, RZ ;  /* 0x0000001a04067210 */ /* 0x000fca0007f1e0ff */
[--C-:B------:R-:W-:Y:S01]  /*0dc0*/  IMAD.X R7, R5, 0x1, R25.reuse, P0 ;  /* 0x0000000105077824 */ /* 0x100fe200000e0619 */
[C---:B------:R-:W-:Y:S02]  /*0dd0*/  ISETP.GE.U32.AND P0, PT, R26.reuse, 0x27, PT ;  /* 0x000000271a00780c */ /* 0x040fe40003f06070 */
[----:B------:R-:W-:Y:S02]  /*0de0*/  IADD3 R26, P1, PT, R26, 0x1, RZ ;  /* 0x000000011a1a7810 */ /* 0x000fe40007f3e0ff */
[----:B------:R0:W-:Y:S01]  /*0df0*/  ST.E.U8 desc[UR36][R6.64], RZ ;  /* 0x000000ff06007985 */ /* 0x0001e2000c101124 */
[----:B------:R-:W-:Y:S02]  /*0e00*/  ISETP.GE.U32.AND.EX P0, PT, R25, RZ, PT, P0 ;  /* 0x000000ff1900720c */ /* 0x000fe40003f06100 */
[----:B------:R-:W-:-:S11]  /*0e10*/  IMAD.X R25, RZ, RZ, R25, P1 ;  /* 0x000000ffff197224 */ /* 0x000fd600008e0619 */
[----:B0-----:R-:W-:Y:S05]  /*0e20*/  @!P0 BRA `(.L_x_37) ;  /* 0xfffffffc00e08947 */ /* 0x001fea000383ffff */
[----:B------:R-:W-:Y:S05]  /*0e30*/  BSYNC.RECONVERGENT B0 ;  /* 0x0000000000007941 */ /* 0x000fea0003800200 */
.L_x_36:
[----:B------:R-:W-:Y:S01]  /*0e40*/  IMAD.IADD R3, R28, 0x1, -R23 ;  /* 0x000000011c037824 */ /* 0x000fe200078e0a17 */
[----:B------:R-:W-:Y:S01]  /*0e50*/  ST.E desc[UR36][R4.64+0x4], R18 ;  /* 0x0000041204007985 */ /* 0x000fe2000c101924 */
[----:B------:R-:W-:Y:S02]  /*0e60*/  IMAD.IADD R0, R18, 0x1, -R22 ;  /* 0x0000000112007824 */ /* 0x000fe400078e0a16 */
[----:B------:R-:W-:Y:S01]  /*0e70*/  IMAD.MOV.U32 R26, RZ, RZ, R28 ;  /* 0x000000ffff1a7224 */ /* 0x000fe200078e001c */
[----:B------:R-:W-:Y:S01]  /*0e80*/  IABS R6, R3 ;  /* 0x0000000300067213 */ /* 0x000fe20000000000 */
[----:B------:R0:W-:Y:S01]  /*0e90*/  ST.E.64 desc[UR36][R4.64+0x28], R36 ;  /* 0x0000282404007985 */ /* 0x0001e2000c101b24 */
[----:B------:R-:W-:-:S03]  /*0ea0*/  IABS R3, R0 ;  /* 0x0000000000037213 */ /* 0x000fc60000000000 */
[----:B------:R2:W-:Y:S02]  /*0eb0*/  ST.E.64 desc[UR36][R4.64+0x8], R26 ;  /* 0x0000081a04007985 */ /* 0x0005e4000c101b24 */
[----:B------:R-:W-:-:S04]  /*0ec0*/  IMAD.IADD R6, R6, 0x1, R3 ;  /* 0x0000000106067824 */ /* 0x000fc800078e0203 */
[----:B------:R-:W-:Y:S02]  /*0ed0*/  IMAD.IADD R7, R27, 0x1, R6 ;  /* 0x000000011b077824 */ /* 0x000fe400078e0206 */
[----:B0-----:R-:W-:-:S03]  /*0ee0*/  IMAD.MOV.U32 R36, RZ, RZ, R4 ;  /* 0x000000ffff247224 */ /* 0x001fc600078e0004 */
[----:B------:R2:W-:Y:S01]  /*0ef0*/  ST.E.64 desc[UR36][R4.64+0x10], R6 ;  /* 0x0000100604007985 */ /* 0x0005e2000c101b24 */
[----:B------:R-:W-:Y:S01]  /*0f00*/  IMAD.MOV.U32 R37, RZ, RZ, R5 ;  /* 0x000000ffff257224 */ /* 0x000fe200078e0005 */
[----:B------:R-:W-:Y:S06]  /*0f10*/  BRA `(.L_x_28) ;  /* 0x0000000000747947 */ /* 0x000fec0003800000 */
.L_x_33:
[----:B------:R-:W-:Y:S01]  /*0f20*/  IMAD.MOV.U32 R11, RZ, RZ, R29 ;  /* 0x000000ffff0b7224 */ /* 0x000fe200078e001d */
[----:B------:R-:W-:Y:S01]  /*0f30*/  MOV R10, R28 ;  /* 0x0000001c000a7202 */ /* 0x000fe20000000f00 */
[----:B------:R-:W-:Y:S01]  /*0f40*/  IMAD.MOV.U32 R8, RZ, RZ, R30 ;  /* 0x000000ffff087224 */ /* 0x000fe200078e001e */
[----:B------:R0:W-:Y:S01]  /*0f50*/  STL.64 [R1+0x10], R16 ;  /* 0x0000101001007387 */ /* 0x0001e20000100a00 */
[----:B------:R-:W-:Y:S02]  /*0f60*/  IMAD.MOV.U32 R9, RZ, RZ, R31 ;  /* 0x000000ffff097224 */ /* 0x000fe400078e001f */
[----:B------:R-:W-:Y:S02]  /*0f70*/  IMAD.MOV.U32 R4, RZ, RZ, R36 ;  /* 0x000000ffff047224 */ /* 0x000fe400078e0024 */
[----:B------:R-:W-:Y:S01]  /*0f80*/  IMAD.MOV.U32 R5, RZ, RZ, R37 ;  /* 0x000000ffff057224 */ /* 0x000fe200078e0025 */
[----:B------:R0:W-:Y:S06]  /*0f90*/  STL.128 [R1], R8 ;  /* 0x0000000801007387 */ /* 0x0001ec0000100c00 */
.L_x_41:
[----:B------:R-:W2:Y:S01]  /*0fa0*/  LD.E R3, desc[UR36][R4.64+0x4] ;  /* 0x0000042404037980 */ /* 0x000ea2000c101900 */
[----:B------:R-:W-:Y:S01]  /*0fb0*/  BSSY.RELIABLE B1, `(.L_x_38) ;  /* 0x000000b000017945 */ /* 0x000fe20003800100 */
[----:B--2---:R-:W-:-:S13]  /*0fc0*/  ISETP.NE.AND P0, PT, R3, R18, PT ;  /* 0x000000120300720c */ /* 0x004fda0003f05270 */
[----:B------:R-:W-:Y:S05]  /*0fd0*/  @P0 BRA `(.L_x_39) ;  /* 0x0000000000200947 */ /* 0x000fea0003800000 */
[----:B------:R-:W2:Y:S02]  /*0fe0*/  LD.E R3, desc[UR36][R4.64+0x8] ;  /* 0x0000082404037980 */ /* 0x000ea4000c101900 */
[----:B--2---:R-:W-:-:S13]  /*0ff0*/  ISETP.NE.AND P0, PT, R3, R28, PT ;  /* 0x0000001c0300720c */ /* 0x004fda0003f05270 */
[----:B------:R-:W-:Y:S05]  /*1000*/  @P0 BRA `(.L_x_39) ;  /* 0x0000000000140947 */ /* 0x000fea0003800000 */
[----:B------:R-:W2:Y:S02]  /*1010*/  LD.E.64 R6, desc[UR36][R4.64+0x10] ;  /* 0x0000102404067980 */ /* 0x000ea4000c101b00 */
[----:B--2---:R-:W-:-:S05]  /*1020*/  IMAD.IADD R6, R27, 0x1, R6 ;  /* 0x000000011b067824 */ /* 0x004fca00078e0206 */
[----:B------:R-:W-:-:S13]  /*1030*/  ISETP.GT.AND P0, PT, R7, R6, PT ;  /* 0x000000060700720c */ /* 0x000fda0003f04270 */
[----:B------:R-:W-:Y:S05]  /*1040*/  @P0 BREAK.RELIABLE B1 ;  /* 0x0000000000010942 */ /* 0x000fea0003800100 */
[----:B------:R-:W-:Y:S05]  /*1050*/  @P0 BRA `(.L_x_40) ;  /* 0x0000000000180947 */ /* 0x000fea0003800000 */
.L_x_39:
[----:B------:R-:W-:Y:S05]  /*1060*/  BSYNC.RELIABLE B1 ;  /* 0x0000000000017941 */ /* 0x000fea0003800100 */
.L_x_38:
[----:B------:R-:W2:Y:S02]  /*1070*/  LD.E.64 R4, desc[UR36][R4.64+0x28] ;  /* 0x0000282404047980 */ /* 0x000ea4000c101b00 */
[----:B--2---:R-:W-:-:S04]  /*1080*/  ISETP.NE.U32.AND P0, PT, R4, RZ, PT ;  /* 0x000000ff0400720c */ /* 0x004fc80003f05070 */
[----:B------:R-:W-:-:S13]  /*1090*/  ISETP.NE.AND.EX P0, PT, R5, RZ, PT, P0 ;  /* 0x000000ff0500720c */ /* 0x000fda0003f05300 */
[----:B------:R-:W-:Y:S05]  /*10a0*/  @!P0 BRA `(.L_x_28) ;  /* 0x0000000000108947 */ /* 0x000fea0003800000 */
[----:B------:R-:W-:Y:S05]  /*10b0*/  BRA `(.L_x_41) ;  /* 0xfffffffc00b87947 */ /* 0x000fea000383ffff */
.L_x_40:
[----:B------:R1:W-:Y:S04]  /*10c0*/  ST.E desc[UR36][R4.64+0xc], R27 ;  /* 0x00000c1b04007985 */ /* 0x0003e8000c101924 */
[----:B------:R1:W-:Y:S04]  /*10d0*/  ST.E desc[UR36][R4.64+0x14], R6 ;  /* 0x0000140604007985 */ /* 0x0003e8000c101924 */
[----:B------:R1:W-:Y:S02]  /*10e0*/  ST.E.64 desc[UR36][R4.64+0x20], R38 ;  /* 0x0000202604007985 */ /* 0x0003e4000c101b24 */
.L_x_28:
[----:B------:R-:W-:Y:S05]  /*10f0*/  BSYNC.RECONVERGENT B6 ;  /* 0x0000000000067941 */ /* 0x000fea0003800200 */
.L_x_24:
[----:B------:R-:W-:Y:S04]  /*1100*/  BSSY.RECONVERGENT B6, `(.L_x_42) ;  /* 0x0000066000067945 */ /* 0x000fe80003800200 */
[----:B------:R-:W-:Y:S01]  /*1110*/  BSSY.RELIABLE B0, `(.L_x_43) ;  /* 0x0000011000007945 */ /* 0x000fe20003800100 */
[----:B-12---:R-:W-:Y:S02]  /*1120*/  IMAD.MOV.U32 R4, RZ, RZ, R34 ;  /* 0x000000ffff047224 */ /* 0x006fe400078e0022 */
[----:B------:R-:W-:-:S07]  /*1130*/  IMAD.MOV.U32 R5, RZ, RZ, R35 ;  /* 0x000000ffff057224 */ /* 0x000fce00078e0023 */
.L_x_47:
        /* <DEDUP_REMOVED lines=9> */
.L_x_45:
[----:B------:R-:W-:Y:S05]  /*11d0*/  BSYNC.RELIABLE B1 ;  /* 0x0000000000017941 */ /* 0x000fea0003800100 */
.L_x_44:
[----:B------:R-:W2:Y:S02]  /*11e0*/  LD.E.64 R4, desc[UR36][R4.64+0x28] ;  /* 0x0000282404047980 */ /* 0x000ea4000c101b00 */
[----:B--2---:R-:W-:-:S04]  /*11f0*/  ISETP.NE.U32.AND P0, PT, R4, RZ, PT ;  /* 0x000000ff0400720c */ /* 0x004fc80003f05070 */
[----:B------:R-:W-:-:S13]  /*1200*/  ISETP.NE.AND.EX P0, PT, R5, RZ, PT, P0 ;  /* 0x000000ff0500720c */ /* 0x000fda0003f05300 */
[----:B------:R-:W-:Y:S05]  /*1210*/  @P0 BRA `(.L_x_47) ;  /* 0xfffffffc00c80947 */ /* 0x000fea000383ffff */
[----:B------:R-:W-:Y:S05]  /*1220*/  BSYNC.RELIABLE B0 ;  /* 0x0000000000007941 */ /* 0x000fea0003800100 */
.L_x_43:
        /* <DEDUP_REMOVED lines=10> */
.L_x_52:
        /* <DEDUP_REMOVED lines=8> */
.L_x_50:
[----:B------:R-:W-:Y:S05]  /*1350*/  BSYNC.RELIABLE B0 ;  /* 0x0000000000007941 */ /* 0x000fea0003800100 */
.L_x_49:
[----:B------:R-:W2:Y:S02]  /*1360*/  LD.E.64 R4, desc[UR36][R4.64+0x28] ;  /* 0x0000282404047980 */ /* 0x000ea4000c101b00 */
[----:B--2---:R-:W-:-:S04]  /*1370*/  ISETP.NE.U32.AND P0, PT, R4, RZ, PT ;  /* 0x000000ff0400720c */ /* 0x004fc80003f05070 */
[----:B------:R-:W-:-:S13]  /*1380*/  ISETP.NE.AND.EX P0, PT, R5, RZ, PT, P0 ;  /* 0x000000ff0500720c */ /* 0x000fda0003f05300 */
[----:B------:R-:W-:Y:S05]  /*1390*/  @P0 BRA `(.L_x_52) ;  /* 0xfffffffc00cc0947 */ /* 0x000fea000383ffff */
.L_x_48:
[----:B------:R-:W-:Y:S01]  /*13a0*/  MOV R6, 0x158 ;  /* 0x0000015800067802 */ /* 0x000fe20000000f00 */
[----:B------:R-:W-:Y:S02]  /*13b0*/  HFMA2 R18, -RZ, RZ, 0, 0 ;  /* 0x00000000ff127431 */ /* 0x000fe400000001ff */
[----:B------:R-:W-:Y:S02]  /*13c0*/  IMAD.MOV.U32 R4, RZ, RZ, 0x30 ;  /* 0x00000030ff047424 */ /* 0x000fe400078e00ff */
[----:B------:R-:W-:Y:S01]  /*13d0*/  IMAD.MOV.U32 R5, RZ, RZ, RZ ;  /* 0x000000ffff057224 */ /* 0x000fe200078e00ff */
[----:B------:R-:W1:Y:S01]  /*13e0*/  LDC.64 R6, c[0x4][R6] ;  /* 0x0100000006067b82 */ /* 0x000e620000000a00 */
[----:B------:R-:W-:-:S07]  /*13f0*/  IMAD.MOV.U32 R26, RZ, RZ, RZ ;  /* 0x000000ffff1a7224 */ /* 0x000fce00078e00ff */
[----:B------:R-:W-:-:S07]  /*1400*/  LEPC R20, `(.L_x_53) ;  /* 0x000000001014794e */ /* 0x000fce0000000000 */
[----:B01----:R-:W-:Y:S05]  /*1410*/  CALL.ABS.NOINC R6 ;  /* 0x0000000006007343 */ /* 0x003fea0003c00000 */
.L_x_53:
[----:B------:R-:W-:Y:S01]  /*1420*/  BSSY.RECONVERGENT B0, `(.L_x_54) ;  /* 0x0000009000007945 */ /* 0x000fe20003800200 */
.L_x_55:
        /* <DEDUP_REMOVED lines=9> */
.L_x_54:
[----:B------:R-:W-:Y:S01]  /*14c0*/  IMAD.IADD R0, R24, 0x1, -R23 ;  /* 0x0000000118007824 */ /* 0x000fe200078e0a17 */
[----:B------:R-:W-:Y:S01]  /*14d0*/  ST.E.64 desc[UR36][R4.64+0x8], R24 ;  /* 0x0000081804007985 */ /* 0x000fe2000c101b24 */
[----:B------:R-:W-:-:S03]  /*14e0*/  IMAD.IADD R3, R31, 0x1, -R22 ;  /* 0x000000011f037824 */ /* 0x000fc600078e0a16 */
[----:B------:R-:W-:Y:S01]  /*14f0*/  IABS R6, R0 ;  /* 0x0000000000067213 */ /* 0x000fe20000000000 */
[----:B------:R-:W-:Y:S01]  /*1500*/  ST.E desc[UR36][R4.64+0x4], R31 ;  /* 0x0000041f04007985 */ /* 0x000fe2000c101924 */
[----:B------:R-:W-:-:S03]  /*1510*/  IABS R3, R3 ;  /* 0x0000000300037213 */ /* 0x000fc60000000000 */
[----:B------:R0:W-:Y:S02]  /*1520*/  ST.E.64 desc[UR36][R4.64+0x28], R36 ;  /* 0x0000282404007985 */ /* 0x0001e4000c101b24 */
[----:B------:R-:W-:-:S04]  /*1530*/  IMAD.IADD R6, R6, 0x1, R3 ;  /* 0x0000000106067824 */ /* 0x000fc800078e0203 */
[----:B------:R-:W-:-:S05]  /*1540*/  IMAD.IADD R7, R25, 0x1, R6 ;  /* 0x0000000119077824 */ /* 0x000fca00078e0206 */
[----:B------:R2:W-:Y:S01]  /*1550*/  ST.E.64 desc[UR36][R4.64+0x10], R6 ;  /* 0x0000100604007985 */ /* 0x0005e2000c101b24 */
[----:B0-----:R-:W-:Y:S02]  /*1560*/  IMAD.MOV.U32 R36, RZ, RZ, R4 ;  /* 0x000000ffff247224 */ /* 0x001fe400078e0004 */
[----:B------:R-:W-:Y:S01]  /*1570*/  IMAD.MOV.U32 R37, RZ, RZ, R5 ;  /* 0x000000ffff257224 */ /* 0x000fe200078e0005 */
[----:B------:R-:W-:Y:S06]  /*1580*/  BRA `(.L_x_46) ;  /* 0x0000000000747947 */ /* 0x000fec0003800000 */
.L_x_51:
[----:B0-----:R-:W-:Y:S01]  /*1590*/  IMAD.MOV.U32 R11, RZ, RZ, R29 ;  /* 0x000000ffff0b7224 */ /* 0x001fe200078e001d */
[----:B------:R0:W-:Y:S01]  /*15a0*/  STL.64 [R1+0x10], R16 ;  /* 0x0000101001007387 */ /* 0x0001e20000100a00 */
[----:B------:R-:W-:Y:S01]  /*15b0*/  IMAD.MOV.U32 R8, RZ, RZ, R30 ;  /* 0x000000ffff087224 */ /* 0x000fe200078e001e */
[----:B------:R-:W-:Y:S01]  /*15c0*/  MOV R5, R37 ;  /* 0x0000002500057202 */ /* 0x000fe20000000f00 */
[----:B------:R-:W-:Y:S02]  /*15d0*/  IMAD.MOV.U32 R9, RZ, RZ, R31 ;  /* 0x000000ffff097224 */ /* 0x000fe400078e001f */
[----:B------:R-:W-:Y:S02]  /*15e0*/  IMAD.MOV.U32 R10, RZ, RZ, R28 ;  /* 0x000000ffff0a7224 */ /* 0x000fe400078e001c */
[----:B------:R-:W-:-:S03]  /*15f0*/  IMAD.MOV.U32 R4, RZ, RZ, R36 ;  /* 0x000000ffff047224 */ /* 0x000fc600078e0024 */
[----:B------:R0:W-:Y:S04]  /*1600*/  STL.128 [R1], R8 ;  /* 0x0000000801007387 */ /* 0x0001e80000100c00 */
.L_x_59:
        /* <DEDUP_REMOVED lines=12> */
.L_x_57:
[----:B------:R-:W-:Y:S05]  /*16d0*/  BSYNC.RELIABLE B1 ;  /* 0x0000000000017941 */ /* 0x000fea0003800100 */
.L_x_56:
[----:B------:R-:W2:Y:S02]  /*16e0*/  LD.E.64 R4, desc[UR36][R4.64+0x28] ;  /* 0x0000282404047980 */ /* 0x000ea4000c101b00 */
[----:B--2---:R-:W-:-:S04]  /*16f0*/  ISETP.NE.U32.AND P0, PT, R4, RZ, PT ;  /* 0x000000ff0400720c */ /* 0x004fc80003f05070 */
[----:B------:R-:W-:-:S13]  /*1700*/  ISETP.NE.AND.EX P0, PT, R5, RZ, PT, P0 ;  /* 0x000000ff0500720c */ /* 0x000fda0003f05300 */
[----:B------:R-:W-:Y:S05]  /*1710*/  @!P0 BRA `(.L_x_46) ;  /* 0x0000000000108947 */ /* 0x000fea0003800000 */
[----:B------:R-:W-:Y:S05]  /*1720*/  BRA `(.L_x_59) ;  /* 0xfffffffc00b87947 */ /* 0x000fea000383ffff */
.L_x_58:
[----:B------:R1:W-:Y:S04]  /*1730*/  ST.E desc[UR36][R4.64+0xc], R25 ;  /* 0x00000c1904007985 */ /* 0x0003e8000c101924 */
[----:B------:R1:W-:Y:S04]  /*1740*/  ST.E desc[UR36][R4.64+0x14], R6 ;  /* 0x0000140604007985 */ /* 0x0003e8000c101924 */
[----:B------:R1:W-:Y:S02]  /*1750*/  ST.E.64 desc[UR36][R4.64+0x20], R38 ;  /* 0x0000202604007985 */ /* 0x0003e4000c101b24 */
.L_x_46:
[----:B------:R-:W-:Y:S05]  /*1760*/  BSYNC.RECONVERGENT B6 ;  /* 0x0000000000067941 */ /* 0x000fea0003800200 */
.L_x_42:
[----:B------:R-:W-:Y:S04]  /*1770*/  BSSY.RECONVERGENT B6, `(.L_x_60) ;  /* 0x0000067000067945 */ /* 0x000fe80003800200 */
[----:B------:R-:W-:Y:S01]  /*1780*/  BSSY.RELIABLE B0, `(.L_x_61) ;  /* 0x0000012000007945 */ /* 0x000fe20003800100 */
[----:B-12---:R-:W-:Y:S02]  /*1790*/  IMAD.MOV.U32 R4, RZ, RZ, R34 ;  /* 0x000000ffff047224 */ /* 0x006fe400078e0022 */
[----:B------:R-:W-:Y:S02]  /*17a0*/  IMAD.MOV.U32 R5, RZ, RZ, R35 ;  /* 0x000000ffff057224 */ /* 0x000fe400078e0023 */
[----:B------:R-:W-:-:S07]  /*17b0*/  VIADD R24, R28, 0x1 ;  /* 0x000000011c187836 */ /* 0x000fce0000000000 */
.L_x_65:
        /* <DEDUP_REMOVED lines=9> */
.L_x_63:
[----:B------:R-:W-:Y:S05]  /*1850*/  BSYNC.RELIABLE B1 ;  /* 0x0000000000017941 */ /* 0x000fea0003800100 */
.L_x_62:
[----:B------:R-:W2:Y:S02]  /*1860*/  LD.E.64 R4, desc[UR36][R4.64+0x28] ;  /* 0x0000282404047980 */ /* 0x000ea4000c101b00 */
[----:B--2---:R-:W-:-:S04]  /*1870*/  ISETP.NE.U32.AND P0, PT, R4, RZ, PT ;  /* 0x000000ff0400720c */ /* 0x004fc80003f05070 */
[----:B------:R-:W-:-:S13]  /*1880*/  ISETP.NE.AND.EX P0, PT, R5, RZ, PT, P0 ;  /* 0x000000ff0500720c */ /* 0x000fda0003f05300 */
[----:B------:R-:W-:Y:S05]  /*1890*/  @P0 BRA `(.L_x_65) ;  /* 0xfffffffc00c80947 */ /* 0x000fea000383ffff */
[----:B------:R-:W-:Y:S05]  /*18a0*/  BSYNC.RELIABLE B0 ;  /* 0x0000000000007941 */ /* 0x000fea0003800100 */
.L_x_61:
        /* <DEDUP_REMOVED lines=10> */
.L_x_70:
        /* <DEDUP_REMOVED lines=8> */
.L_x_68:
[----:B------:R-:W-:Y:S05]  /*19d0*/  BSYNC.RELIABLE B0 ;  /* 0x0000000000007941 */ /* 0x000fea0003800100 */
.L_x_67:
[----:B------:R-:W2:Y:S02]  /*19e0*/  LD.E.64 R4, desc[UR36][R4.64+0x28] ;  /* 0x0000282404047980 */ /* 0x000ea4000c101b00 */
[----:B--2---:R-:W-:-:S04]  /*19f0*/  ISETP.NE.U32.AND P0, PT, R4, RZ, PT ;  /* 0x000000ff0400720c */ /* 0x004fc80003f05070 */
[----:B------:R-:W-:-:S13]  /*1a00*/  ISETP.NE.AND.EX P0, PT, R5, RZ, PT, P0 ;  /* 0x000000ff0500720c */ /* 0x000fda0003f05300 */
[----:B------:R-:W-:Y:S05]  /*1a10*/  @P0 BRA `(.L_x_70) ;  /* 0xfffffffc00cc0947 */ /* 0x000fea000383ffff */
.L_x_66:
        /* <DEDUP_REMOVED lines=8> */
.L_x_71:
[----:B------:R-:W-:Y:S01]  /*1aa0*/  BSSY.RECONVERGENT B0, `(.L_x_72) ;  /* 0x0000009000007945 */ /* 0x000fe20003800200 */
.L_x_73:
        /* <DEDUP_REMOVED lines=9> */
.L_x_72:
        /* <DEDUP_REMOVED lines=13> */
.L_x_69:
        /* <DEDUP_REMOVED lines=8> */
.L_x_77:
        /* <DEDUP_REMOVED lines=12> */
.L_x_75:
[----:B------:R-:W-:Y:S05]  /*1d50*/  BSYNC.RELIABLE B1 ;  /* 0x0000000000017941 */ /* 0x000fea0003800100 */
.L_x_74:
[----:B------:R-:W2:Y:S02]  /*1d60*/  LD.E.64 R4, desc[UR36][R4.64+0x28] ;  /* 0x0000282404047980 */ /* 0x000ea4000c101b00 */
[----:B--2---:R-:W-:-:S04]  /*1d70*/  ISETP.NE.U32.AND P0, PT, R4, RZ, PT ;  /* 0x000000ff0400720c */ /* 0x004fc80003f05070 */
[----:B------:R-:W-:-:S13]  /*1d80*/  ISETP.NE.AND.EX P0, PT, R5, RZ, PT, P0 ;  /* 0x000000ff0500720c */ /* 0x000fda0003f05300 */
[----:B------:R-:W-:Y:S05]  /*1d90*/  @!P0 BRA `(.L_x_64) ;  /* 0x0000000000108947 */ /* 0x000fea0003800000 */
[----:B------:R-:W-:Y:S05]  /*1da0*/  BRA `(.L_x_77) ;  /* 0xfffffffc00b87947 */ /* 0x000fea000383ffff */
.L_x_76:
[----:B------:R1:W-:Y:S04]  /*1db0*/  ST.E desc[UR36][R4.64+0xc], R25 ;  /* 0x00000c1904007985 */ /* 0x0003e8000c101924 */
[----:B------:R1:W-:Y:S04]  /*1dc0*/  ST.E desc[UR36][R4.64+0x14], R6 ;  /* 0x0000140604007985 */ /* 0x0003e8000c101924 */
[----:B------:R1:W-:Y:S02]  /*1dd0*/  ST.E.64 desc[UR36][R4.64+0x20], R38 ;  /* 0x0000202604007985 */ /* 0x0003e4000c101b24 */
.L_x_64:
[----:B------:R-:W-:Y:S05]  /*1de0*/  BSYNC.RECONVERGENT B6 ;  /* 0x0000000000067941 */ /* 0x000fea0003800200 */
.L_x_60:
[----:B------:R-:W-:Y:S04]  /*1df0*/  BSSY.RECONVERGENT B6, `(.L_x_78) ;  /* 0x0000069000067945 */ /* 0x000fe80003800200 */
[----:B------:R-:W-:Y:S01]  /*1e00*/  BSSY.RELIABLE B0, `(.L_x_79) ;  /* 0x0000012000007945 */ /* 0x000fe20003800100 */
[----:B------:R-:W-:Y:S02]  /*1e10*/  VIADD R18, R31, 0x1 ;  /* 0x000000011f127836 */ /* 0x000fe40000000000 */
[----:B-12---:R-:W-:Y:S02]  /*1e20*/  IMAD.MOV.U32 R4, RZ, RZ, R34 ;  /* 0x000000ffff047224 */ /* 0x006fe400078e0022 */
[----:B------:R-:W-:-:S07]  /*1e30*/  IMAD.MOV.U32 R5, RZ, RZ, R35 ;  /* 0x000000ffff057224 */ /* 0x000fce00078e0023 */
.L_x_83:
        /* <DEDUP_REMOVED lines=9> */
.L_x_81:
[----:B------:R-:W-:Y:S05]  /*1ed0*/  BSYNC.RELIABLE B1 ;  /* 0x0000000000017941 */ /* 0x000fea0003800100 */
.L_x_80:
[----:B------:R-:W2:Y:S02]  /*1ee0*/  LD.E.64 R4, desc[UR36][R4.64+0x28] ;  /* 0x0000282404047980 */ /* 0x000ea4000c101b00 */
[----:B--2---:R-:W-:-:S04]  /*1ef0*/  ISETP.NE.U32.AND P0, PT, R4, RZ, PT ;  /* 0x000000ff0400720c */ /* 0x004fc80003f05070 */
[----:B------:R-:W-:-:S13]  /*1f00*/  ISETP.NE.AND.EX P0, PT, R5, RZ, PT, P0 ;  /* 0x000000ff0500720c */ /* 0x000fda0003f05300 */
[----:B------:R-:W-:Y:S05]  /*1f10*/  @P0 BRA `(.L_x_83) ;  /* 0xfffffffc00c80947 */ /* 0x000fea000383ffff */
[----:B------:R-:W-:Y:S05]  /*1f20*/  BSYNC.RELIABLE B0 ;  /* 0x0000000000007941 */ /* 0x000fea0003800100 */
.L_x_79:
[----:B------:R-:W-:Y:S01]  /*1f30*/  ISETP.NE.U32.AND P0, PT, R36, RZ, PT ;  /* 0x000000ff2400720c */ /* 0x000fe20003f05070 */
[----:B------:R-:W-:Y:S02]  /*1f40*/  IMAD.IADD R3, R28, 0x1, -R33 ;  /* 0x000000011c037824 */ /* 0x000fe400078e0a21 */
[----:B------:R-:W-:Y:S01]  /*1f50*/  IMAD.IADD R0, R18, 0x1, -R19 ;  /* 0x0000000112007824 */ /* 0x000fe200078e0a13 */
[----:B------:R-:W-:Y:S02]  /*1f60*/  ISETP.NE.AND.EX P0, PT, R37, RZ, PT, P0 ;  /* 0x000000ff2500720c */ /* 0x000fe40003f05300 */
[----:B------:R-:W-:Y:S02]  /*1f70*/  IABS R3, R3 ;  /* 0x0000000300037213 */ /* 0x000fe40000000000 */
[----:B------:R-:W-:-:S03]  /*1f80*/  IABS R25, R0 ;  /* 0x0000000000197213 */ /* 0x000fc60000000000 */
[----:B------:R-:W-:-:S04]  /*1f90*/  IMAD.MOV.U32 R0, RZ, RZ, R3 ;  /* 0x000000ffff007224 */ /* 0x000fc800078e0003 */
[----:B------:R-:W-:Y:S02]  /*1fa0*/  IMAD.IADD R25, R0, 0x1, R25 ;  /* 0x0000000100197824 */ /* 0x000fe400078e0219 */
[----:B------:R-:W-:Y:S05]  /*1fb0*/  @!P0 BRA `(.L_x_84) ;  /* 0x00000000003c8947 */ /* 0x000fea0003800000 */
[----:B------:R-:W-:Y:S02]  /*1fc0*/  IMAD.MOV.U32 R4, RZ, RZ, R36 ;  /* 0x000000ffff047224 */ /* 0x000fe400078e0024 */
[----:B------:R-:W-:-:S07]  /*1fd0*/  IMAD.MOV.U32 R5, RZ, RZ, R37 ;  /* 0x000000ffff057224 */ /* 0x000fce00078e0025 */
.L_x_88:
        /* <DEDUP_REMOVED lines=8> */
.L_x_86:
[----:B------:R-:W-:Y:S05]  /*2060*/  BSYNC.RELIABLE B0 ;  /* 0x0000000000007941 */ /* 0x000fea0003800100 */
.L_x_85:
[----:B------:R-:W2:Y:S02]  /*2070*/  LD.E.64 R4, desc[UR36][R4.64+0x28] ;  /* 0x0000282404047980 */ /* 0x000ea4000c101b00 */
[----:B--2---:R-:W-:-:S04]  /*2080*/  ISETP.NE.U32.AND P0, PT, R4, RZ, PT ;  /* 0x000000ff0400720c */ /* 0x004fc80003f05070 */
[----:B------:R-:W-:-:S13]  /*2090*/  ISETP.NE.AND.EX P0, PT, R5, RZ, PT, P0 ;  /* 0x000000ff0500720c */ /* 0x000fda0003f05300 */
[----:B------:R-:W-:Y:S05]  /*20a0*/  @P0 BRA `(.L_x_88) ;  /* 0xfffffffc00cc0947 */ /* 0x000fea000383ffff */
.L_x_84:
        /* <DEDUP_REMOVED lines=8> */
.L_x_89:
[----:B------:R-:W-:Y:S01]  /*2130*/  BSSY.RECONVERGENT B0, `(.L_x_90) ;  /* 0x0000009000007945 */ /* 0x000fe20003800200 */
.L_x_91:
        /* <DEDUP_REMOVED lines=9> */
.L_x_90:
        /* <DEDUP_REMOVED lines=14> */
.L_x_87:
[----:B0-----:R-:W-:Y:S01]  /*22b0*/  IMAD.MOV.U32 R11, RZ, RZ, R29 ;  /* 0x000000ffff0b7224 */ /* 0x001fe200078e001d */
[----:B------:R-:W-:Y:S01]  /*22c0*/  MOV R8, R30 ;  /* 0x0000001e00087202 */ /* 0x000fe20000000f00 */
[----:B------:R-:W-:Y:S01]  /*22d0*/  IMAD.MOV.U32 R9, RZ, RZ, R31 ;  /* 0x000000ffff097224 */ /* 0x000fe200078e001f */
[----:B------:R0:W-:Y:S01]  /*22e0*/  STL.64 [R1+0x10], R16 ;  /* 0x0000101001007387 */ /* 0x0001e20000100a00 */
[----:B------:R-:W-:Y:S02]  /*22f0*/  IMAD.MOV.U32 R10, RZ, RZ, R28 ;  /* 0x000000ffff0a7224 */ /* 0x000fe400078e001c */
[----:B------:R-:W-:Y:S02]  /*2300*/  IMAD.MOV.U32 R4, RZ, RZ, R36 ;  /* 0x000000ffff047224 */ /* 0x000fe400078e0024 */
[----:B------:R-:W-:Y:S01]  /*2310*/  IMAD.MOV.U32 R5, RZ, RZ, R37 ;  /* 0x000000ffff057224 */ /* 0x000fe200078e0025 */
[----:B------:R0:W-:Y:S06]  /*2320*/  STL.128 [R1], R8 ;  /* 0x0000000801007387 */ /* 0x0001ec0000100c00 */
.L_x_95:
        /* <DEDUP_REMOVED lines=12> */
.L_x_93:
[----:B------:R-:W-:Y:S05]  /*23f0*/  BSYNC.RELIABLE B1 ;  /* 0x0000000000017941 */ /* 0x000fea0003800100 */
.L_x_92:
[----:B------:R-:W2:Y:S02]  /*2400*/  LD.E.64 R4, desc[UR36][R4.64+0x28] ;  /* 0x0000282404047980 */ /* 0x000ea4000c101b00 */
[----:B--2---:R-:W-:-:S04]  /*2410*/  ISETP.NE.U32.AND P0, PT, R4, RZ, PT ;  /* 0x000000ff0400720c */ /* 0x004fc80003f05070 */
[----:B------:R-:W-:-:S13]  /*2420*/  ISETP.NE.AND.EX P0, PT, R5, RZ, PT, P0 ;  /* 0x000000ff0500720c */ /* 0x000fda0003f05300 */
[----:B------:R-:W-:Y:S05]  /*2430*/  @!P0 BRA `(.L_x_82) ;  /* 0x0000000000108947 */ /* 0x000fea0003800000 */
[----:B------:R-:W-:Y:S05]  /*2440*/  BRA `(.L_x_95) ;  /* 0xfffffffc00b87947 */ /* 0x000fea000383ffff */
.L_x_94:
[----:B------:R1:W-:Y:S04]  /*2450*/  ST.E desc[UR36][R4.64+0xc], R25 ;  /* 0x00000c1904007985 */ /* 0x0003e8000c101924 */
[----:B------:R1:W-:Y:S04]  /*2460*/  ST.E desc[UR36][R4.64+0x14], R6 ;  /* 0x0000140604007985 */ /* 0x0003e8000c101924 */
[----:B------:R1:W-:Y:S02]  /*2470*/  ST.E.64 desc[UR36][R4.64+0x20], R38 ;  /* 0x0000202604007985 */ /* 0x0003e4000c101b24 */
.L_x_82:
[----:B------:R-:W-:Y:S05]  /*2480*/  BSYNC.RECONVERGENT B6 ;  /* 0x0000000000067941 */ /* 0x000fea0003800200 */
.L_x_78:
[----:B------:R-:W-:-:S04]  /*2490*/  ISETP.NE.U32.AND P0, PT, R36, RZ, PT ;  /* 0x000000ff2400720c */ /* 0x000fc80003f05070 */
[----:B------:R-:W-:-:S13]  /*24a0*/  ISETP.NE.AND.EX P0, PT, R37, RZ, PT, P0 ;  /* 0x000000ff2500720c */ /* 0x000fda0003f05300 */
[----:B------:R-:W-:Y:S05]  /*24b0*/  @P0 BRA `(.L_x_96) ;  /* 0xffffffdc00a80947 */ /* 0x000fea000383ffff */
.L_x_22:
[----:B------:R-:W-:Y:S05]  /*24c0*/  BSYNC.RECONVERGENT B10 ;  /* 0x00000000000a7941 */ /* 0x000fea0003800200 */
.L_x_4:
[----:B------:R-:W-:-:S07]  /*24d0*/  IMAD.MOV.U32 R28, RZ, RZ, RZ ;  /* 0x000000ffff1c7224 */ /* 0x000fce00078e00ff */
.L_x_98:
[----:B---3--:R3:W5:Y:S04]  /*24e0*/  LD.E R29, desc[UR36][R34.64+0x18] ;  /* 0x00001824221d7980 */ /* 0x008768000c101900 */
[----:B------:R3:W5:Y:S04]  /*24f0*/  LD.E.64 R18, desc[UR36][R34.64+0x28] ;  /* 0x0000282422127980 */ /* 0x000768000c101b00 */
[----:B0-----:R3:W5:Y:S04]  /*2500*/  LD.E.64 R16, desc[UR36][R34.64+0x20] ;  /* 0x0000202422107980 */ /* 0x001768000c101b00 */
[----:B------:R3:W5:Y:S04]  /*2510*/  LD.E.64 R22, desc[UR36][R34.64] ;  /* 0x0000002422167980 */ /* 0x000768000c101b00 */
[----:B-12---:R3:W5:Y:S04]  /*2520*/  LD.E.64 R24, desc[UR36][R34.64+0x8] ;  /* 0x0000082422187980 */ /* 0x006768000c101b00 */
[----:B------:R3:W5:Y:S01]  /*2530*/  LD.E.64 R26, desc[UR36][R34.64+0x10] ;  /* 0x00001024221a7980 */ /* 0x000762000c101b00 */
[----:B------:R-:W-:Y:S01]  /*2540*/  MOV R0, 0x160 ;  /* 0x0000016000007802 */ /* 0x000fe20000000f00 */
[----:B------:R-:W-:-:S02]  /*2550*/  IMAD.MOV.U32 R4, RZ, RZ, R34 ;  /* 0x000000ffff047224 */ /* 0x000fc400078e0022 */
[----:B------:R-:W-:Y:S01]  /*2560*/  IMAD.MOV.U32 R5, RZ, RZ, R35 ;  /* 0x000000ffff057224 */ /* 0x000fe200078e0023 */
[----:B------:R3:W0:Y:S06]  /*2570*/  LDC.64 R2, c[0x4][R0] ;  /* 0x0100000000027b82 */ /* 0x00062c0000000a00 */
[----:B------:R-:W-:-:S07]  /*2580*/  LEPC R20, `(.L_x_97) ;  /* 0x000000001014794e */ /* 0x000fce0000000000 */
[----:B0--3-5:R-:W-:Y:S05]  /*2590*/  CALL.ABS.NOINC R2 ;  /* 0x0000000002007343 */ /* 0x029fea0003c00000 */
.L_x_97:
[----:B------:R-:W0:Y:S01]  /*25a0*/  LDC.64 R2, c[0x0][0x388] ;  /* 0x0000e200ff027b82 */ /* 0x000e220000000a00 */
[----:B------:R-:W-:Y:S01]  /*25b0*/  ISETP.NE.U32.AND P0, PT, R18, RZ, PT ;  /* 0x000000ff1200720c */ /* 0x000fe20003f05070 */
[----:B------:R-:W-:Y:S02]  /*25c0*/  IMAD.MOV.U32 R34, RZ, RZ, R18 ;  /* 0x000000ffff227224 */ /* 0x000fe400078e0012 */
[----:B------:R-:W-:Y:S01]  /*25d0*/  IMAD.MOV.U32 R35, RZ, RZ, R19 ;  /* 0x000000ffff237224 */ /* 0x000fe200078e0013 */
[----:B------:R-:W-:Y:S01]  /*25e0*/  ISETP.NE.AND.EX P0, PT, R19, RZ, PT, P0 ;  /* 0x000000ff1300720c */ /* 0x000fe20003f05300 */
[----:B0-----:R-:W-:-:S04]  /*25f0*/  IMAD.WIDE.U32 R2, R28, 0x28, R2 ;  /* 0x000000281c027825 */ /* 0x001fc800078e0002 */
[----:B------:R-:W-:Y:S01]  /*2600*/  VIADD R28, R28, 0x1 ;  /* 0x000000011c1c7836 */ /* 0x000fe20000000000 */
[----:B------:R3:W-:Y:S04]  /*2610*/  STG.E.64 desc[UR36][R2.64], R22 ;  /* 0x0000001602007986 */ /* 0x0007e8000c101b24 */
[----:B------:R3:W-:Y:S04]  /*2620*/  STG.E.64 desc[UR36][R2.64+0x8], R24 ;  /* 0x0000081802007986 */ /* 0x0007e8000c101b24 */
[----:B------:R3:W-:Y:S04]  /*2630*/  STG.E.64 desc[UR36][R2.64+0x10], R26 ;  /* 0x0000101a02007986 */ /* 0x0007e8000c101b24 */
[----:B------:R3:W-:Y:S04]  /*2640*/  STG.E.64 desc[UR36][R2.64+0x20], R16 ;  /* 0x0000201002007986 */ /* 0x0007e8000c101b24 */
[----:B------:R3:W-:Y:S01]  /*2650*/  STG.E desc[UR36][R2.64+0x18], R29 ;  /* 0x0000181d02007986 */ /* 0x0007e2000c101924 */
[----:B------:R-:W-:Y:S05]  /*2660*/  @P0 BRA `(.L_x_98) ;  /* 0xfffffffc009c0947 */ /* 0x000fea000383ffff */
[----:B------:R-:W-:Y:S05]  /*2670*/  EXIT ;  /* 0x000000000000794d */ /* 0x000fea0003800000 */
.L_x_99:
        /* <DEDUP_REMOVED lines=16> */
.L_x_105:


//--------------------- .text._Z6carFSMPfS_mii    --------------------------
	.section	.text._Z6carFSMPfS_mii,"ax",@progbits
	.align	128
        .global         _Z6carFSMPfS_mii
        .type           _Z6carFSMPfS_mii,@function
        .size           _Z6carFSMPfS_mii,(.L_x_106 - _Z6carFSMPfS_mii)
        .other          _Z6carFSMPfS_mii,@"STO_CUDA_ENTRY STV_DEFAULT"
_Z6carFSMPfS_mii:
.text._Z6carFSMPfS_mii:
[----:B------:R-:W-:Y:S01]  /*0000*/  LDC R1, c[0x0][0x37c] ;  /* 0x0000df00ff017b82 */ /* 0x000fe20000000800 */
[----:B------:R-:W0:Y:S07]  /*0010*/  S2R R0, SR_TID.X ;  /* 0x0000000000007919 */ /* 0x000e2e0000002100 */
[----:B------:R-:W0:Y:S01]  /*0020*/  S2UR UR4, SR_CTAID.X ;  /* 0x00000000000479c3 */ /* 0x000e220000002500 */
[----:B------:R-:W1:Y:S07]  /*0030*/  LDCU UR5, c[0x0][0x398] ;  /* 0x00007300ff0577ac */ /* 0x000e6e0008000800 */
[----:B------:R-:W0:Y:S02]  /*0040*/  LDC R5, c[0x0][0x360] ;  /* 0x0000d800ff057b82 */ /* 0x000e240000000800 */
[----:B0-----:R-:W-:-:S05]  /*0050*/  IMAD R5, R5, UR4, R0 ;  /* 0x0000000405057c24 */ /* 0x001fca000f8e0200 */
[----:B-1----:R-:W-:-:S13]  /*0060*/  ISETP.GE.AND P0, PT, R5, UR5, PT ;  /* 0x0000000505007c0c */ /* 0x002fda000bf06270 */
[----:B------:R-:W-:Y:S05]  /*0070*/  @P0 EXIT ;  /* 0x000000000000094d */ /* 0x000fea0003800000 */
[----:B------:R-:W0:Y:S01]  /*0080*/  LDCU.64 UR10, c[0x0][0x358] ;  /* 0x00006b00ff0a77ac */ /* 0x000e220008000a00 */
[----:B------:R-:W-:Y:S01]  /*0090*/  UMOV UR6, 0x5 ;  /* 0x0000000500067882 */ /* 0x000fe20000000000 */
[----:B------:R-:W-:Y:S01]  /*00a0*/  UMOV UR4, URZ ;  /* 0x000000ff00047c82 */ /* 0x000fe20008000000 */
[----:B------:R-:W-:Y:S01]  /*00b0*/  UMOV UR7, 0x1 ;  /* 0x0000000100077882 */ /* 0x000fe20000000000 */
[----:B------:R-:W-:-:S05]  /*00c0*/  UMOV UR8, 0x1 ;  /* 0x0000000100087882 */ /* 0x000fca0000000000 */
.L_x_102:
[----:B------:R-:W-:Y:S02]  /*00d0*/  UISETP.GT.AND UP1, UPT, UR7, 0x2, UPT ;  /* 0x000000020700788c */ /* 0x000fe4000bf24270 */
[----:B------:R-:W-:-:S07]  /*00e0*/  UPLOP3.LUT UP0, UPT, UPT, UPT, UPT, 0x80, 0x8 ;  /* 0x000000000008789c */ /* 0x000fce0003f0f070 */
[----:B------:R-:W-:Y:S05]  /*00f0*/  BRA.U UP1, `(.L_x_100) ;  /* 0x0000000101407547 */ /* 0x000fea000b800000 */
[----:B------:R-:W-:-:S03]  /*0100*/  UISETP.NE.AND UP1, UPT, UR7, 0x1, UPT ;  /* 0x000000010700788c */ /* 0x000fc6000bf25270 */
[----:B------:R-:W-:-:S06]  /*0110*/  UMOV UR7, 0x2 ;  /* 0x0000000200077882 */ /* 0x000fcc0000000000 */
[----:B------:R-:W-:Y:S05]  /*0120*/  BRA.U !UP1, `(.L_x_101) ;  /* 0x0000000109487547 */ /* 0x000fea000b800000 */
[----:B------:R-:W-:Y:S02]  /*0130*/  UISETP.NE.AND UP1, UPT, UR4, 0xa, UPT ;  /* 0x0000000a0400788c */ /* 0x000fe4000bf25270 */
[----:B------:R-:W-:Y:S01]  /*0140*/  UMOV UR5, UR4 ;  /* 0x0000000400057c82 */ /* 0x000fe20008000000 */
[----:B------:R-:W-:Y:S01]  /*0150*/  UMOV UR7, 0x4 ;  /* 0x0000000400077882 */ /* 0x000fe20000000000 */
[----:B------:R-:W-:-:S05]  /*0160*/  UMOV UR4, 0xa ;  /* 0x0000000a00047882 */ /* 0x000fca0000000000 */
[----:B------:R-:W-:Y:S05]  /*0170*/  BRA.U !UP1, `(.L_x_101) ;  /* 0x0000000109347547 */ /* 0x000fea000b800000 */
[----:B------:R-:W-:Y:S01]  /*0180*/  UISETP.GE.AND UP1, UPT, UR6, 0x2, UPT ;  /* 0x000000020600788c */ /* 0x000fe2000bf26270 */
[----:B------:R-:W-:Y:S01]  /*0190*/  UMOV UR7, 0x3 ;  /* 0x0000000300077882 */ /* 0x000fe20000000000 */
[----:B------:R-:W-:-:S07]  /*01a0*/  UMOV UR4, UR5 ;  /* 0x0000000500047c82 */ /* 0x000fce0008000000 */
[----:B------:R-:W-:Y:S05]  /*01b0*/  BRA.U !UP1, `(.L_x_101) ;  /* 0x0000000109247547 */ /* 0x000fea000b800000 */
[----:B------:R-:W-:Y:S02]  /*01c0*/  UIADD3 UR4, UPT, UPT, UR5, 0x1, URZ ;  /* 0x0000000105047890 */ /* 0x000fe4000fffe0ff */
[----:B------:R-:W-:Y:S01]  /*01d0*/  UIADD3 UR6, UPT, UPT, UR6, -0x1, URZ ;  /* 0xffffffff06067890 */ /* 0x000fe2000fffe0ff */
[----:B------:R-:W-:Y:S01]  /*01e0*/  UMOV UR7, 0x2 ;  /* 0x0000000200077882 */ /* 0x000fe20000000000 */
[----:B------:R-:W-:Y:S10]  /*01f0*/  BRA `(.L_x_101) ;  /* 0x0000000000147947 */ /* 0x000ff40003800000 */
.L_x_100:
[----:B------:R-:W-:-:S11]  /*0200*/  UISETP.NE.AND UP1, UPT, UR7, 0x3, UPT ;  /* 0x000000030700788c */ /* 0x000fd6000bf25270 */
[----:B------:R-:W-:Y:S01]  /*0210*/  @UP1 UMOV UR7, 0x4 ;  /* 0x0000000400071882 */ /* 0x000fe20000000000 */
[----:B------:R-:W-:Y:S02]  /*0220*/  @!UP1 UIADD3 UR6, UPT, UPT, UR6, 0x5, URZ ;  /* 0x0000000506069890 */ /* 0x000fe4000fffe0ff */
[----:B------:R-:W-:Y:S01]  /*0230*/  @UP1 UPLOP3.LUT UP0, UPT, UPT, UPT, UPT, 0x40, 0x4 ;  /* 0x000000000004189c */ /* 0x000fe20003f0e870 */
[----:B------:R-:W-:-:S10]  /*0240*/  @!UP1 UMOV UR7, 0x2 ;  /* 0x0000000200079882 */ /* 0x000fd40000000000 */
.L_x_101:
[----:B------:R-:W-:Y:S01]  /*0250*/  UIADD3 UR8, UPT, UPT, UR8, 0x1, URZ ;  /* 0x0000000108087890 */ /* 0x000fe2000fffe0ff */
[----:B------:R-:W-:Y:S11]  /*0260*/  BRA.U UP0, `(.L_x_102) ;  /* 0xfffffffd00987547 */ /* 0x000ff6000b83ffff */
[----:B------:R-:W1:Y:S01]  /*0270*/  LDC.64 R2, c[0x0][0x388] ;  /* 0x0000e200ff027b82 */ /* 0x000e620000000a00 */
[----:B------:R-:W-:Y:S01]  /*0280*/  I2FP.F32.U32 R7, UR8 ;  /* 0x0000000800077c45 */ /* 0x000fe20008201000 */
[----:B-1----:R-:W-:-:S05]  /*0290*/  IMAD.WIDE R2, R5, 0x4, R2 ;  /* 0x0000000405027825 */ /* 0x002fca00078e0202 */
[----:B0-----:R-:W-:Y:S01]  /*02a0*/  STG.E desc[UR10][R2.64], R7 ;  /* 0x0000000702007986 */ /* 0x001fe2000c10190a */
[----:B------:R-:W-:Y:S05]  /*02b0*/  EXIT ;  /* 0x000000000000794d */ /* 0x000fea0003800000 */
.L_x_103:
        /* <DEDUP_REMOVED lines=12> */
.L_x_106:


//--------------------- .nv.shared.reserved.0     --------------------------
	.section	.nv.shared.reserved.0,"aw",@nobits
	.weak		__nv_reservedSMEM_offset_0_alias
	.size		__nv_reservedSMEM_offset_0_alias, 0, 64
	.other		__nv_reservedSMEM_offset_0_alias,@"STO_CUDA_RESERVED_SHARED STV_DEFAULT"
__nv_reservedSMEM_offset_0_alias:
	.zero		0
	.zero		64


//--------------------- .nv.global                --------------------------
	.section	.nv.global,"aw",@nobits
.nv.global:
	.type		_ZN34_INTERNAL_8c5623e6_4_k_cu_b08b61306thrust24THRUST_300001_SM_1000_NS3seqE,@object
	.size		_ZN34_INTERNAL_8c5623e6_4_k_cu_b08b61306thrust24THRUST_300001_SM_1000_NS3seqE,(_ZN34_INTERNAL_8c5623e6_4_k_cu_b08b61304cuda3std3__48in_placeE - _ZN34_INTERNAL_8c5623e6_4_k_cu_b08b61306thrust24THRUST_300001_SM_1000_NS3seqE)
_ZN34_INTERNAL_8c5623e6_4_k_cu_b08b61306thrust24THRUST_300001_SM_1000_NS3seqE:
	.zero		1
	.type		_ZN34_INTERNAL_8c5623e6_4_k_cu_b08b61304cuda3std3__48in_placeE,@object
	.size		_ZN34_INTERNAL_8c5623e6_4_k_cu_b08b61304cuda3std3__48in_placeE,(_ZN34_INTERNAL_8c5623e6_4_k_cu_b08b61304cuda3std6ranges3__45__cpo4sizeE - _ZN34_INTERNAL_8c5623e6_4_k_cu_b08b61304cuda3std3__48in_placeE)
_ZN34_INTERNAL_8c5623e6_4_k_cu_b08b61304cuda3std3__48in_placeE:
	.zero		1
	.type		_ZN34_INTERNAL_8c5623e6_4_k_cu_b08b61304cuda3std6ranges3__45__cpo4sizeE,@object
	.size		_ZN34_INTERNAL_8c5623e6_4_k_cu_b08b61304cuda3std6ranges3__45__cpo4sizeE,(_ZN34_INTERNAL_8c5623e6_4_k_cu_b08b61306thrust24THRUST_300001_SM_1000_NS12placeholders2_3E - _ZN34_INTERNAL_8c5623e6_4_k_cu_b08b61304cuda3std6ranges3__45__cpo4sizeE)
_ZN34_INTERNAL_8c5623e6_4_k_cu_b08b61304cuda3std6ranges3__45__cpo4sizeE:
	.zero		1
	.type		_ZN34_INTERNAL_8c5623e6_4_k_cu_b08b61306thrust24THRUST_300001_SM_1000_NS12placeholders2_3E,@object
	.size		_ZN34_INTERNAL_8c5623e6_4_k_cu_b08b61306thrust24THRUST_300001_SM_1000_NS12placeholders2_3E,(_ZN34_INTERNAL_8c5623e6_4_k_cu_b08b61304cuda3std3__45__cpo6cbeginE - _ZN34_INTERNAL_8c5623e6_4_k_cu_b08b61306thrust24THRUST_300001_SM_1000_NS12placeholders2_3E)
_ZN34_INTERNAL_8c5623e6_4_k_cu_b08b61306thrust24THRUST_300001_SM_1000_NS12placeholders2_3E:
	.zero		1
	.type		_ZN34_INTERNAL_8c5623e6_4_k_cu_b08b61304cuda3std3__45__cpo6cbeginE,@object
	.size		_ZN34_INTERNAL_8c5623e6_4_k_cu_b08b61304cuda3std3__45__cpo6cbeginE,(_ZN34_INTERNAL_8c5623e6_4_k_cu_b08b61304cuda3std6ranges3__45__cpo6cbeginE - _ZN34_INTERNAL_8c5623e6_4_k_cu_b08b61304cuda3std3__45__cpo6cbeginE)
_ZN34_INTERNAL_8c5623e6_4_k_cu_b08b61304cuda3std3__45__cpo6cbeginE:
	.zero		1
	.type		_ZN34_INTERNAL_8c5623e6_4_k_cu_b08b61304cuda3std6ranges3__45__cpo6cbeginE,@object
	.size		_ZN34_INTERNAL_8c5623e6_4_k_cu_b08b61304cuda3std6ranges3__45__cpo6cbeginE,(_ZN34_INTERNAL_8c5623e6_4_k_cu_b08b61306thrust24THRUST_300001_SM_1000_NS12placeholders2_7E - _ZN34_INTERNAL_8c5623e6_4_k_cu_b08b61304cuda3std6ranges3__45__cpo6cbeginE)
_ZN34_INTERNAL_8c5623e6_4_k_cu_b08b61304cuda3std6ranges3__45__cpo6cbeginE:
	.zero		1
	.type		_ZN34_INTERNAL_8c5623e6_4_k_cu_b08b61306thrust24THRUST_300001_SM_1000_NS12placeholders2_7E,@object
	.size		_ZN34_INTERNAL_8c5623e6_4_k_cu_b08b61306thrust24THRUST_300001_SM_1000_NS12placeholders2_7E,(_ZN34_INTERNAL_8c5623e6_4_k_cu_b08b61304cuda3std3__45__cpo7crbeginE - _ZN34_INTERNAL_8c5623e6_4_k_cu_b08b61306thrust24THRUST_300001_SM_1000_NS12placeholders2_7E)
_ZN34_INTERNAL_8c5623e6_4_k_cu_b08b61306thrust24THRUST_300001_SM_1000_NS12placeholders2_7E:
	.zero		1
	.type		_ZN34_INTERNAL_8c5623e6_4_k_cu_b08b61304cuda3std3__45__cpo7crbeginE,@object
	.size		_ZN34_INTERNAL_8c5623e6_4_k_cu_b08b61304cuda3std3__45__cpo7crbeginE,(_ZN34_INTERNAL_8c5623e6_4_k_cu_b08b61304cuda3std6ranges3__45__cpo4nextE - _ZN34_INTERNAL_8c5623e6_4_k_cu_b08b61304cuda3std3__45__cpo7crbeginE)
_ZN34_INTERNAL_8c5623e6_4_k_cu_b08b61304cuda3std3__45__cpo7crbeginE:
	.zero		1
	.type		_ZN34_INTERNAL_8c5623e6_4_k_cu_b08b61304cuda3std6ranges3__45__cpo4nextE,@object
	.size		_ZN34_INTERNAL_8c5623e6_4_k_cu_b08b61304cuda3std6ranges3__45__cpo4nextE,(_ZN34_INTERNAL_8c5623e6_4_k_cu_b08b61304cuda3std6ranges3__45__cpo4swapE - _ZN34_INTERNAL_8c5623e6_4_k_cu_b08b61304cuda3std6ranges3__45__cpo4nextE)
_ZN34_INTERNAL_8c5623e6_4_k_cu_b08b61304cuda3std6ranges3__45__cpo4nextE:
	.zero		1
	.type		_ZN34_INTERNAL_8c5623e6_4_k_cu_b08b61304cuda3std6ranges3__45__cpo4swapE,@object
	.size		_ZN34_INTERNAL_8c5623e6_4_k_cu_b08b61304cuda3std6ranges3__45__cpo4swapE,(_ZN34_INTERNAL_8c5623e6_4_k_cu_b08b61306thrust24THRUST_300001_SM_1000_NS8cuda_cub10par_nosyncE - _ZN34_INTERNAL_8c5623e6_4_k_cu_b08b61304cuda3std6ranges3__45__cpo4swapE)
_ZN34_INTERNAL_8c5623e6_4_k_cu_b08b61304cuda3std6ranges3__45__cpo4swapE:
	.zero		1
	.type		_ZN34_INTERNAL_8c5623e6_4_k_cu_b08b61306thrust24THRUST_300001_SM_1000_NS8cuda_cub10par_nosyncE,@object
	.size		_ZN34_INTERNAL_8c5623e6_4_k_cu_b08b61306thrust24THRUST_300001_SM_1000_NS8cuda_cub10par_nosyncE,(_ZN34_INTERNAL_8c5623e6_4_k_cu_b08b61306thrust24THRUST_300001_SM_1000_NS12placeholders2_9E - _ZN34_INTERNAL_8c5623e6_4_k_cu_b08b61306thrust24THRUST_300001_SM_1000_NS8cuda_cub10par_nosyncE)
_ZN34_INTERNAL_8c5623e6_4_k_cu_b08b61306thrust24THRUST_300001_SM_1000_NS8cuda_cub10par_nosyncE:
	.zero		1
	.type		_ZN34_INTERNAL_8c5623e6_4_k_cu_b08b61306thrust24THRUST_300001_SM_1000_NS12placeholders2_9E,@object
	.size		_ZN34_INTERNAL_8c5623e6_4_k_cu_b08b61306thrust24THRUST_300001_SM_1000_NS12placeholders2_9E,(_ZN34_INTERNAL_8c5623e6_4_k_cu_b08b61304cuda3std3__436_GLOBAL__N__8c5623e6_4_k_cu_b08b61306ignoreE - _ZN34_INTERNAL_8c5623e6_4_k_cu_b08b61306thrust24THRUST_300001_SM_1000_NS12placeholders2_9E)
_ZN34_INTERNAL_8c5623e6_4_k_cu_b08b61306thrust24THRUST_300001_SM_1000_NS12placeholders2_9E:
	.zero		1
	.type		_ZN34_INTERNAL_8c5623e6_4_k_cu_b08b61304cuda3std3__436_GLOBAL__N__8c5623e6_4_k_cu_b08b61306ignoreE,@object
	.size		_ZN34_INTERNAL_8c5623e6_4_k_cu_b08b61304cuda3std3__436_GLOBAL__N__8c5623e6_4_k_cu_b08b61306ignoreE,(_ZN34_INTERNAL_8c5623e6_4_k_cu_b08b61304cuda3std6ranges3__45__cpo4dataE - _ZN34_INTERNAL_8c5623e6_4_k_cu_b08b61304cuda3std3__436_GLOBAL__N__8c5623e6_4_k_cu_b08b61306ignoreE)
_ZN34_INTERNAL_8c5623e6_4_k_cu_b08b61304cuda3std3__436_GLOBAL__N__8c5623e6_4_k_cu_b08b61306ignoreE:
	.zero		1
	.type		_ZN34_INTERNAL_8c5623e6_4_k_cu_b08b61304cuda3std6ranges3__45__cpo4dataE,@object
	.size		_ZN34_INTERNAL_8c5623e6_4_k_cu_b08b61304cuda3std6ranges3__45__cpo4dataE,(_ZN34_INTERNAL_8c5623e6_4_k_cu_b08b61306thrust24THRUST_300001_SM_1000_NS12placeholders2_1E - _ZN34_INTERNAL_8c5623e6_4_k_cu_b08b61304cuda3std6ranges3__45__cpo4dataE)
_ZN34_INTERNAL_8c5623e6_4_k_cu_b08b61304cuda3std6ranges3__45__cpo4dataE:
	.zero		1
	.type		_ZN34_INTERNAL_8c5623e6_4_k_cu_b08b61306thrust24THRUST_300001_SM_1000_NS12placeholders2_1E,@object
	.size		_ZN34_INTERNAL_8c5623e6_4_k_cu_b08b61306thrust24THRUST_300001_SM_1000_NS12placeholders2_1E,(_ZN34_INTERNAL_8c5623e6_4_k_cu_b08b61304cuda3std3__45__cpo5beginE - _ZN34_INTERNAL_8c5623e6_4_k_cu_b08b61306thrust24THRUST_300001_SM_1000_NS12placeholders2_1E)
_ZN34_INTERNAL_8c5623e6_4_k_cu_b08b61306thrust24THRUST_300001_SM_1000_NS12placeholders2_1E:
	.zero		1
	.type		_ZN34_INTERNAL_8c5623e6_4_k_cu_b08b61304cuda3std3__45__cpo5beginE,@object
	.size		_ZN34_INTERNAL_8c5623e6_4_k_cu_b08b61304cuda3std3__45__cpo5beginE,(_ZN34_INTERNAL_8c5623e6_4_k_cu_b08b61304cuda3std6ranges3__45__cpo5beginE - _ZN34_INTERNAL_8c5623e6_4_k_cu_b08b61304cuda3std3__45__cpo5beginE)
_ZN34_INTERNAL_8c5623e6_4_k_cu_b08b61304cuda3std3__45__cpo5beginE:
	.zero		1
	.type		_ZN34_INTERNAL_8c5623e6_4_k_cu_b08b61304cuda3std6ranges3__45__cpo5beginE,@object
	.size		_ZN34_INTERNAL_8c5623e6_4_k_cu_b08b61304cuda3std6ranges3__45__cpo5beginE,(_ZN34_INTERNAL_8c5623e6_4_k_cu_b08b61306thrust24THRUST_300001_SM_1000_NS12placeholders2_5E - _ZN34_INTERNAL_8c5623e6_4_k_cu_b08b61304cuda3std6ranges3__45__cpo5beginE)
_ZN34_INTERNAL_8c5623e6_4_k_cu_b08b61304cuda3std6ranges3__45__cpo5beginE:
	.zero		1
	.type		_ZN34_INTERNAL_8c5623e6_4_k_cu_b08b61306thrust24THRUST_300001_SM_1000_NS12placeholders2_5E,@object
	.size		_ZN34_INTERNAL_8c5623e6_4_k_cu_b08b61306thrust24THRUST_300001_SM_1000_NS12placeholders2_5E,(_ZN34_INTERNAL_8c5623e6_4_k_cu_b08b61304cuda3std3__45__cpo6rbeginE - _ZN34_INTERNAL_8c5623e6_4_k_cu_b08b61306thrust24THRUST_300001_SM_1000_NS12placeholders2_5E)
_ZN34_INTERNAL_8c5623e6_4_k_cu_b08b61306thrust24THRUST_300001_SM_1000_NS12placeholders2_5E:
	.zero		1
	.type		_ZN34_INTERNAL_8c5623e6_4_k_cu_b08b61304cuda3std3__45__cpo6rbeginE,@object
	.size		_ZN34_INTERNAL_8c5623e6_4_k_cu_b08b61304cuda3std3__45__cpo6rbeginE,(_ZN34_INTERNAL_8c5623e6_4_k_cu_b08b61304cuda3std6ranges3__45__cpo7advanceE - _ZN34_INTERNAL_8c5623e6_4_k_cu_b08b61304cuda3std3__45__cpo6rbeginE)
_ZN34_INTERNAL_8c5623e6_4_k_cu_b08b61304cuda3std3__45__cpo6rbeginE:
	.zero		1
	.type		_ZN34_INTERNAL_8c5623e6_4_k_cu_b08b61304cuda3std6ranges3__45__cpo7advanceE,@object
	.size		_ZN34_INTERNAL_8c5623e6_4_k_cu_b08b61304cuda3std6ranges3__45__cpo7advanceE,(_ZN34_INTERNAL_8c5623e6_4_k_cu_b08b61304cuda3std3__47nulloptE - _ZN34_INTERNAL_8c5623e6_4_k_cu_b08b61304cuda3std6ranges3__45__cpo7advanceE)
_ZN34_INTERNAL_8c5623e6_4_k_cu_b08b61304cuda3std6ranges3__45__cpo7advanceE:
	.zero		1
	.type		_ZN34_INTERNAL_8c5623e6_4_k_cu_b08b61304cuda3std3__47nulloptE,@object
	.size		_ZN34_INTERNAL_8c5623e6_4_k_cu_b08b61304cuda3std3__47nulloptE,(_ZN34_INTERNAL_8c5623e6_4_k_cu_b08b61304cuda3std6ranges3__45__cpo8distanceE - _ZN34_INTERNAL_8c5623e6_4_k_cu_b08b61304cuda3std3__47nulloptE)
_ZN34_INTERNAL_8c5623e6_4_k_cu_b08b61304cuda3std3__47nulloptE:
	.zero		1
	.type		_ZN34_INTERNAL_8c5623e6_4_k_cu_b08b61304cuda3std6ranges3__45__cpo8distanceE,@object
	.size		_ZN34_INTERNAL_8c5623e6_4_k_cu_b08b61304cuda3std6ranges3__45__cpo8distanceE,(_ZN34_INTERNAL_8c5623e6_4_k_cu_b08b61306thrust24THRUST_300001_SM_1000_NS12placeholders3_10E - _ZN34_INTERNAL_8c5623e6_4_k_cu_b08b61304cuda3std6ranges3__45__cpo8distanceE)
_ZN34_INTERNAL_8c5623e6_4_k_cu_b08b61304cuda3std6ranges3__45__cpo8distanceE:
	.zero		1
	.type		_ZN34_INTERNAL_8c5623e6_4_k_cu_b08b61306thrust24THRUST_300001_SM_1000_NS12placeholders3_10E,@object
	.size		_ZN34_INTERNAL_8c5623e6_4_k_cu_b08b61306thrust24THRUST_300001_SM_1000_NS12placeholders3_10E,(_ZN34_INTERNAL_8c5623e6_4_k_cu_b08b61304cuda3std3__419piecewise_constructE - _ZN34_INTERNAL_8c5623e6_4_k_cu_b08b61306thrust24THRUST_300001_SM_1000_NS12placeholders3_10E)
_ZN34_INTERNAL_8c5623e6_4_k_cu_b08b61306thrust24THRUST_300001_SM_1000_NS12placeholders3_10E:
	.zero		1
	.type		_ZN34_INTERNAL_8c5623e6_4_k_cu_b08b61304cuda3std3__419piecewise_constructE,@object
	.size		_ZN34_INTERNAL_8c5623e6_4_k_cu_b08b61304cuda3std3__419piecewise_constructE,(_ZN34_INTERNAL_8c5623e6_4_k_cu_b08b61304cuda3std6ranges3__45__cpo5cdataE - _ZN34_INTERNAL_8c5623e6_4_k_cu_b08b61304cuda3std3__419piecewise_constructE)
_ZN34_INTERNAL_8c5623e6_4_k_cu_b08b61304cuda3std3__419piecewise_constructE:
	.zero		1
	.type		_ZN34_INTERNAL_8c5623e6_4_k_cu_b08b61304cuda3std6ranges3__45__cpo5cdataE,@object
	.size		_ZN34_INTERNAL_8c5623e6_4_k_cu_b08b61304cuda3std6ranges3__45__cpo5cdataE,(_ZN34_INTERNAL_8c5623e6_4_k_cu_b08b61306thrust24THRUST_300001_SM_1000_NS12placeholders2_2E - _ZN34_INTERNAL_8c5623e6_4_k_cu_b08b61304cuda3std6ranges3__45__cpo5cdataE)
_ZN34_INTERNAL_8c5623e6_4_k_cu_b08b61304cuda3std6ranges3__45__cpo5cdataE:
	.zero		1
	.type		_ZN34_INTERNAL_8c5623e6_4_k_cu_b08b61306thrust24THRUST_300001_SM_1000_NS12placeholders2_2E,@object
	.size		_ZN34_INTERNAL_8c5623e6_4_k_cu_b08b61306thrust24THRUST_300001_SM_1000_NS12placeholders2_2E,(_ZN34_INTERNAL_8c5623e6_4_k_cu_b08b61304cuda3std3__45__cpo3endE - _ZN34_INTERNAL_8c5623e6_4_k_cu_b08b61306thrust24THRUST_300001_SM_1000_NS12placeholders2_2E)
_ZN34_INTERNAL_8c5623e6_4_k_cu_b08b61306thrust24THRUST_300001_SM_1000_NS12placeholders2_2E:
	.zero		1
	.type		_ZN34_INTERNAL_8c5623e6_4_k_cu_b08b61304cuda3std3__45__cpo3endE,@object
	.size		_ZN34_INTERNAL_8c5623e6_4_k_cu_b08b61304cuda3std3__45__cpo3endE,(_ZN34_INTERNAL_8c5623e6_4_k_cu_b08b61304cuda3std6ranges3__45__cpo3endE - _ZN34_INTERNAL_8c5623e6_4_k_cu_b08b61304cuda3std3__45__cpo3endE)
_ZN34_INTERNAL_8c5623e6_4_k_cu_b08b61304cuda3std3__45__cpo3endE:
	.zero		1
	.type		_ZN34_INTERNAL_8c5623e6_4_k_cu_b08b61304cuda3std6ranges3__45__cpo3endE,@object
	.size		_ZN34_INTERNAL_8c5623e6_4_k_cu_b08b61304cuda3std6ranges3__45__cpo3endE,(_ZN34_INTERNAL_8c5623e6_4_k_cu_b08b61306thrust24THRUST_300001_SM_1000_NS12placeholders2_6E - _ZN34_INTERNAL_8c5623e6_4_k_cu_b08b61304cuda3std6ranges3__45__cpo3endE)
_ZN34_INTERNAL_8c5623e6_4_k_cu_b08b61304cuda3std6ranges3__45__cpo3endE:
	.zero		1
	.type		_ZN34_INTERNAL_8c5623e6_4_k_cu_b08b61306thrust24THRUST_300001_SM_1000_NS12placeholders2_6E,@object
	.size		_ZN34_INTERNAL_8c5623e6_4_k_cu_b08b61306thrust24THRUST_300001_SM_1000_NS12placeholders2_6E,(_ZN34_INTERNAL_8c5623e6_4_k_cu_b08b61304cuda3std3__45__cpo4rendE - _ZN34_INTERNAL_8c5623e6_4_k_cu_b08b61306thrust24THRUST_300001_SM_1000_NS12placeholders2_6E)
_ZN34_INTERNAL_8c5623e6_4_k_cu_b08b61306thrust24THRUST_300001_SM_1000_NS12placeholders2_6E:
	.zero		1
	.type		_ZN34_INTERNAL_8c5623e6_4_k_cu_b08b61304cuda3std3__45__cpo4rendE,@object
	.size		_ZN34_INTERNAL_8c5623e6_4_k_cu_b08b61304cuda3std3__45__cpo4rendE,(_ZN34_INTERNAL_8c5623e6_4_k_cu_b08b61304cuda3std6ranges3__45__cpo9iter_swapE - _ZN34_INTERNAL_8c5623e6_4_k_cu_b08b61304cuda3std3__45__cpo4rendE)
_ZN34_INTERNAL_8c5623e6_4_k_cu_b08b61304cuda3std3__45__cpo4rendE:
	.zero		1
	.type		_ZN34_INTERNAL_8c5623e6_4_k_cu_b08b61304cuda3std6ranges3__45__cpo9iter_swapE,@object
	.size		_ZN34_INTERNAL_8c5623e6_4_k_cu_b08b61304cuda3std6ranges3__45__cpo9iter_swapE,(_ZN34_INTERNAL_8c5623e6_4_k_cu_b08b61304cuda3std3__48unexpectE - _ZN34_INTERNAL_8c5623e6_4_k_cu_b08b61304cuda3std6ranges3__45__cpo9iter_swapE)
_ZN34_INTERNAL_8c5623e6_4_k_cu_b08b61304cuda3std6ranges3__45__cpo9iter_swapE:
	.zero		1
	.type		_ZN34_INTERNAL_8c5623e6_4_k_cu_b08b61304cuda3std3__48unexpectE,@object
	.size		_ZN34_INTERNAL_8c5623e6_4_k_cu_b08b61304cuda3std3__48unexpectE,(_ZN34_INTERNAL_8c5623e6_4_k_cu_b08b61306thrust24THRUST_300001_SM_1000_NS8cuda_cub3parE - _ZN34_INTERNAL_8c5623e6_4_k_cu_b08b61304cuda3std3__48unexpectE)
_ZN34_INTERNAL_8c5623e6_4_k_cu_b08b61304cuda3std3__48unexpectE:
	.zero		1
	.type		_ZN34_INTERNAL_8c5623e6_4_k_cu_b08b61306thrust24THRUST_300001_SM_1000_NS8cuda_cub3parE,@object
	.size		_ZN34_INTERNAL_8c5623e6_4_k_cu_b08b61306thrust24THRUST_300001_SM_1000_NS8cuda_cub3parE,(_ZN34_INTERNAL_8c5623e6_4_k_cu_b08b61306thrust24THRUST_300001_SM_1000_NS12placeholders2_4E - _ZN34_INTERNAL_8c5623e6_4_k_cu_b08b61306thrust24THRUST_300001_SM_1000_NS8cuda_cub3parE)
_ZN34_INTERNAL_8c5623e6_4_k_cu_b08b61306thrust24THRUST_300001_SM_1000_NS8cuda_cub3parE:
	.zero		1
	.type		_ZN34_INTERNAL_8c5623e6_4_k_cu_b08b61306thrust24THRUST_300001_SM_1000_NS12placeholders2_4E,@object
	.size		_ZN34_INTERNAL_8c5623e6_4_k_cu_b08b61306thrust24THRUST_300001_SM_1000_NS12placeholders2_4E,(_ZN34_INTERNAL_8c5623e6_4_k_cu_b08b61304cuda3std3__45__cpo4cendE - _ZN34_INTERNAL_8c5623e6_4_k_cu_b08b61306thrust24THRUST_300001_SM_1000_NS12placeholders2_4E)
_ZN34_INTERNAL_8c5623e6_4_k_cu_b08b61306thrust24THRUST_300001_SM_1000_NS12placeholders2_4E:
	.zero		1
	.type		_ZN34_INTERNAL_8c5623e6_4_k_cu_b08b61304cuda3std3__45__cpo4cendE,@object
	.size		_ZN34_INTERNAL_8c5623e6_4_k_cu_b08b61304cuda3std3__45__cpo4cendE,(_ZN34_INTERNAL_8c5623e6_4_k_cu_b08b61304cuda3std6ranges3__45__cpo4cendE - _ZN34_INTERNAL_8c5623e6_4_k_cu_b08b61304cuda3std3__45__cpo4cendE)
_ZN34_INTERNAL_8c5623e6_4_k_cu_b08b61304cuda3std3__45__cpo4cendE:
	.zero		1
	.type		_ZN34_INTERNAL_8c5623e6_4_k_cu_b08b61304cuda3std6ranges3__45__cpo4cendE,@object
	.size		_ZN34_INTERNAL_8c5623e6_4_k_cu_b08b61304cuda3std6ranges3__45__cpo4cendE,(_ZN34_INTERNAL_8c5623e6_4_k_cu_b08b61304cuda3std3__420unreachable_sentinelE - _ZN34_INTERNAL_8c5623e6_4_k_cu_b08b61304cuda3std6ranges3__45__cpo4cendE)
_ZN34_INTERNAL_8c5623e6_4_k_cu_b08b61304cuda3std6ranges3__45__cpo4cendE:
	.zero		1
	.type		_ZN34_INTERNAL_8c5623e6_4_k_cu_b08b61304cuda3std3__420unreachable_sentinelE,@object
	.size		_ZN34_INTERNAL_8c5623e6_4_k_cu_b08b61304cuda3std3__420unreachable_sentinelE,(_ZN34_INTERNAL_8c5623e6_4_k_cu_b08b61304cuda3std6ranges3__45__cpo5ssizeE - _ZN34_INTERNAL_8c5623e6_4_k_cu_b08b61304cuda3std3__420unreachable_sentinelE)
_ZN34_INTERNAL_8c5623e6_4_k_cu_b08b61304cuda3std3__420unreachable_sentinelE:
	.zero		1
	.type		_ZN34_INTERNAL_8c5623e6_4_k_cu_b08b61304cuda3std6ranges3__45__cpo5ssizeE,@object
	.size		_ZN34_INTERNAL_8c5623e6_4_k_cu_b08b61304cuda3std6ranges3__45__cpo5ssizeE,(_ZN34_INTERNAL_8c5623e6_4_k_cu_b08b61306thrust24THRUST_300001_SM_1000_NS12placeholders2_8E - _ZN34_INTERNAL_8c5623e6_4_k_cu_b08b61304cuda3std6ranges3__45__cpo5ssizeE)
_ZN34_INTERNAL_8c5623e6_4_k_cu_b08b61304cuda3std6ranges3__45__cpo5ssizeE:
	.zero		1
	.type		_ZN34_INTERNAL_8c5623e6_4_k_cu_b08b61306thrust24THRUST_300001_SM_1000_NS12placeholders2_8E,@object
	.size		_ZN34_INTERNAL_8c5623e6_4_k_cu_b08b61306thrust24THRUST_300001_SM_1000_NS12placeholders2_8E,(_ZN34_INTERNAL_8c5623e6_4_k_cu_b08b61304cuda3std3__45__cpo5crendE - _ZN34_INTERNAL_8c5623e6_4_k_cu_b08b61306thrust24THRUST_300001_SM_1000_NS12placeholders2_8E)
_ZN34_INTERNAL_8c5623e6_4_k_cu_b08b61306thrust24THRUST_300001_SM_1000_NS12placeholders2_8E:
	.zero		1
	.type		_ZN34_INTERNAL_8c5623e6_4_k_cu_b08b61304cuda3std3__45__cpo5crendE,@object
	.size		_ZN34_INTERNAL_8c5623e6_4_k_cu_b08b61304cuda3std3__45__cpo5crendE,(_ZN34_INTERNAL_8c5623e6_4_k_cu_b08b61304cuda3std6ranges3__45__cpo4prevE - _ZN34_INTERNAL_8c5623e6_4_k_cu_b08b61304cuda3std3__45__cpo5crendE)
_ZN34_INTERNAL_8c5623e6_4_k_cu_b08b61304cuda3std3__45__cpo5crendE:
	.zero		1
	.type		_ZN34_INTERNAL_8c5623e6_4_k_cu_b08b61304cuda3std6ranges3__45__cpo4prevE,@object
	.size		_ZN34_INTERNAL_8c5623e6_4_k_cu_b08b61304cuda3std6ranges3__45__cpo4prevE,(_ZN34_INTERNAL_8c5623e6_4_k_cu_b08b61304cuda3std6ranges3__45__cpo9iter_moveE - _ZN34_INTERNAL_8c5623e6_4_k_cu_b08b61304cuda3std6ranges3__45__cpo4prevE)
_ZN34_INTERNAL_8c5623e6_4_k_cu_b08b61304cuda3std6ranges3__45__cpo4prevE:
	.zero		1
	.type		_ZN34_INTERNAL_8c5623e6_4_k_cu_b08b61304cuda3std6ranges3__45__cpo9iter_moveE,@object
	.size		_ZN34_INTERNAL_8c5623e6_4_k_cu_b08b61304cuda3std6ranges3__45__cpo9iter_moveE,(_ZN34_INTERNAL_8c5623e6_4_k_cu_b08b61306thrust24THRUST_300001_SM_1000_NS6system6detail10sequential3seqE - _ZN34_INTERNAL_8c5623e6_4_k_cu_b08b61304cuda3std6ranges3__45__cpo9iter_moveE)
_ZN34_INTERNAL_8c5623e6_4_k_cu_b08b61304cuda3std6ranges3__45__cpo9iter_moveE:
	.zero		1
	.type		_ZN34_INTERNAL_8c5623e6_4_k_cu_b08b61306thrust24THRUST_300001_SM_1000_NS6system6detail10sequential3seqE,@object
	.size		_ZN34_INTERNAL_8c5623e6_4_k_cu_b08b61306thrust24THRUST_300001_SM_1000_NS6system6detail10sequential3seqE,(.L_31 - _ZN34_INTERNAL_8c5623e6_4_k_cu_b08b61306thrust24THRUST_300001_SM_1000_NS6system6detail10sequential3seqE)
_ZN34_INTERNAL_8c5623e6_4_k_cu_b08b61306thrust24THRUST_300001_SM_1000_NS6system6detail10sequential3seqE:
	.zero		1
.L_31:


//--------------------- .nv.constant0._ZN3cub18CUB_300001_SM_10006detail11EmptyKernelIvEEvv --------------------------
	.section	.nv.constant0._ZN3cub18CUB_300001_SM_10006detail11EmptyKernelIvEEvv,"a",@progbits
	.sectionflags	@""
	.align	4
.nv.constant0._ZN3cub18CUB_300001_SM_10006detail11EmptyKernelIvEEvv:
	.zero		896


//--------------------- .nv.constant0._Z8myKernelP4NodeS0_mii11KernelArrayIS_ES2_i --------------------------
	.section	.nv.constant0._Z8myKernelP4NodeS0_mii11KernelArrayIS_ES2_i,"a",@progbits
	.sectionflags	@""
	.align	4
.nv.constant0._Z8myKernelP4NodeS0_mii11KernelArrayIS_ES2_i:
	.zero		964


//--------------------- .nv.constant0._Z6carFSMPfS_mii --------------------------
	.section	.nv.constant0._Z6carFSMPfS_mii,"a",@progbits
	.sectionflags	@""
	.align	4
.nv.constant0._Z6carFSMPfS_mii:
	.zero		928


//--------------------- SYMBOLS --------------------------

	.type		.nv.reservedSmem.offset0,@object
	.size		.nv.reservedSmem.offset0,0x4
	.type		malloc,@function
	.type		free,@function
